//
// Generated by NVIDIA NVVM Compiler
//
// Compiler Build ID: CL-36424714
// Cuda compilation tools, release 13.0, V13.0.88
// Based on NVVM 20.0.0
//

.version 9.0
.target sm_100
.address_size 64

	// .globl	_Z7mat_vec6MatrixPfS0_
.extern .shared .align 16 .b8 sdata[];

.visible .entry _Z7mat_vec6MatrixPfS0_(
	.param .align 8 .b8 _Z7mat_vec6MatrixPfS0__param_0[16],
	.param .u64 .ptr .align 1 _Z7mat_vec6MatrixPfS0__param_1,
	.param .u64 .ptr .align 1 _Z7mat_vec6MatrixPfS0__param_2
)
{
	.reg .pred 	%p<11>;
	.reg .b32 	%r<37>;
	.reg .b32 	%f<112>;
	.reg .b64 	%rd<31>;

	ld.param.u32 	%r1, [_Z7mat_vec6MatrixPfS0__param_0+8];
	ld.param.u64 	%rd11, [_Z7mat_vec6MatrixPfS0__param_0];
	ld.param.u64 	%rd12, [_Z7mat_vec6MatrixPfS0__param_1];
	ld.param.u64 	%rd10, [_Z7mat_vec6MatrixPfS0__param_2];
	cvta.to.global.u64 	%rd1, %rd12;
	cvta.to.global.u64 	%rd2, %rd11;
	mov.u32 	%r24, %tid.x;
	mov.u32 	%r25, %ctaid.x;
	mov.u32 	%r26, %ntid.x;
	mad.lo.s32 	%r2, %r25, %r26, %r24;
	setp.gt.s32 	%p1, %r2, %r1;
	@%p1 bra 	$L__BB0_15;
	setp.lt.s32 	%p2, %r1, 1;
	mov.f32 	%f111, 0f00000000;
	@%p2 bra 	$L__BB0_14;
	mul.lo.s32 	%r3, %r1, %r2;
	and.b32  	%r4, %r1, 15;
	setp.lt.u32 	%p3, %r1, 16;
	mov.f32 	%f111, 0f00000000;
	mov.b32 	%r33, 0;
	@%p3 bra 	$L__BB0_5;
	and.b32  	%r33, %r1, 2147483632;
	neg.s32 	%r31, %r33;
	add.s64 	%rd3, %rd2, 32;
	add.s64 	%rd29, %rd1, 32;
	mov.f32 	%f111, 0f00000000;
	mov.u32 	%r30, %r3;
$L__BB0_4:
	.pragma "nounroll";
	mul.wide.s32 	%rd13, %r30, 4;
	add.s64 	%rd14, %rd3, %rd13;
	ld.global.f32 	%f18, [%rd14+-32];
	ld.global.f32 	%f19, [%rd29+-32];
	fma.rn.f32 	%f20, %f18, %f19, %f111;
	ld.global.f32 	%f21, [%rd14+-28];
	ld.global.f32 	%f22, [%rd29+-28];
	fma.rn.f32 	%f23, %f21, %f22, %f20;
	ld.global.f32 	%f24, [%rd14+-24];
	ld.global.f32 	%f25, [%rd29+-24];
	fma.rn.f32 	%f26, %f24, %f25, %f23;
	ld.global.f32 	%f27, [%rd14+-20];
	ld.global.f32 	%f28, [%rd29+-20];
	fma.rn.f32 	%f29, %f27, %f28, %f26;
	ld.global.f32 	%f30, [%rd14+-16];
	ld.global.f32 	%f31, [%rd29+-16];
	fma.rn.f32 	%f32, %f30, %f31, %f29;
	ld.global.f32 	%f33, [%rd14+-12];
	ld.global.f32 	%f34, [%rd29+-12];
	fma.rn.f32 	%f35, %f33, %f34, %f32;
	ld.global.f32 	%f36, [%rd14+-8];
	ld.global.f32 	%f37, [%rd29+-8];
	fma.rn.f32 	%f38, %f36, %f37, %f35;
	ld.global.f32 	%f39, [%rd14+-4];
	ld.global.f32 	%f40, [%rd29+-4];
	fma.rn.f32 	%f41, %f39, %f40, %f38;
	ld.global.f32 	%f42, [%rd14];
	ld.global.f32 	%f43, [%rd29];
	fma.rn.f32 	%f44, %f42, %f43, %f41;
	ld.global.f32 	%f45, [%rd14+4];
	ld.global.f32 	%f46, [%rd29+4];
	fma.rn.f32 	%f47, %f45, %f46, %f44;
	ld.global.f32 	%f48, [%rd14+8];
	ld.global.f32 	%f49, [%rd29+8];
	fma.rn.f32 	%f50, %f48, %f49, %f47;
	ld.global.f32 	%f51, [%rd14+12];
	ld.global.f32 	%f52, [%rd29+12];
	fma.rn.f32 	%f53, %f51, %f52, %f50;
	ld.global.f32 	%f54, [%rd14+16];
	ld.global.f32 	%f55, [%rd29+16];
	fma.rn.f32 	%f56, %f54, %f55, %f53;
	ld.global.f32 	%f57, [%rd14+20];
	ld.global.f32 	%f58, [%rd29+20];
	fma.rn.f32 	%f59, %f57, %f58, %f56;
	ld.global.f32 	%f60, [%rd14+24];
	ld.global.f32 	%f61, [%rd29+24];
	fma.rn.f32 	%f62, %f60, %f61, %f59;
	ld.global.f32 	%f63, [%rd14+28];
	ld.global.f32 	%f64, [%rd29+28];
	fma.rn.f32 	%f111, %f63, %f64, %f62;
	add.s32 	%r31, %r31, 16;
	add.s32 	%r30, %r30, 16;
	add.s64 	%rd29, %rd29, 64;
	setp.ne.s32 	%p4, %r31, 0;
	@%p4 bra 	$L__BB0_4;
$L__BB0_5:
	setp.eq.s32 	%p5, %r4, 0;
	@%p5 bra 	$L__BB0_14;
	and.b32  	%r12, %r1, 7;
	setp.lt.u32 	%p6, %r4, 8;
	@%p6 bra 	$L__BB0_8;
	add.s32 	%r28, %r33, %r3;
	mul.wide.s32 	%rd15, %r28, 4;
	add.s64 	%rd16, %rd2, %rd15;
	ld.global.f32 	%f66, [%rd16];
	mul.wide.u32 	%rd17, %r33, 4;
	add.s64 	%rd18, %rd1, %rd17;
	ld.global.f32 	%f67, [%rd18];
	fma.rn.f32 	%f68, %f66, %f67, %f111;
	ld.global.f32 	%f69, [%rd16+4];
	ld.global.f32 	%f70, [%rd18+4];
	fma.rn.f32 	%f71, %f69, %f70, %f68;
	ld.global.f32 	%f72, [%rd16+8];
	ld.global.f32 	%f73, [%rd18+8];
	fma.rn.f32 	%f74, %f72, %f73, %f71;
	ld.global.f32 	%f75, [%rd16+12];
	ld.global.f32 	%f76, [%rd18+12];
	fma.rn.f32 	%f77, %f75, %f76, %f74;
	ld.global.f32 	%f78, [%rd16+16];
	ld.global.f32 	%f79, [%rd18+16];
	fma.rn.f32 	%f80, %f78, %f79, %f77;
	ld.global.f32 	%f81, [%rd16+20];
	ld.global.f32 	%f82, [%rd18+20];
	fma.rn.f32 	%f83, %f81, %f82, %f80;
	ld.global.f32 	%f84, [%rd16+24];
	ld.global.f32 	%f85, [%rd18+24];
	fma.rn.f32 	%f86, %f84, %f85, %f83;
	ld.global.f32 	%f87, [%rd16+28];
	ld.global.f32 	%f88, [%rd18+28];
	fma.rn.f32 	%f111, %f87, %f88, %f86;
	add.s32 	%r33, %r33, 8;
$L__BB0_8:
	setp.eq.s32 	%p7, %r12, 0;
	@%p7 bra 	$L__BB0_14;
	and.b32  	%r15, %r1, 3;
	setp.lt.u32 	%p8, %r12, 4;
	@%p8 bra 	$L__BB0_11;
	add.s32 	%r29, %r33, %r3;
	mul.wide.s32 	%rd19, %r29, 4;
	add.s64 	%rd20, %rd2, %rd19;
	ld.global.f32 	%f90, [%rd20];
	mul.wide.u32 	%rd21, %r33, 4;
	add.s64 	%rd22, %rd1, %rd21;
	ld.global.f32 	%f91, [%rd22];
	fma.rn.f32 	%f92, %f90, %f91, %f111;
	ld.global.f32 	%f93, [%rd20+4];
	ld.global.f32 	%f94, [%rd22+4];
	fma.rn.f32 	%f95, %f93, %f94, %f92;
	ld.global.f32 	%f96, [%rd20+8];
	ld.global.f32 	%f97, [%rd22+8];
	fma.rn.f32 	%f98, %f96, %f97, %f95;
	ld.global.f32 	%f99, [%rd20+12];
	ld.global.f32 	%f100, [%rd22+12];
	fma.rn.f32 	%f111, %f99, %f100, %f98;
	add.s32 	%r33, %r33, 4;
$L__BB0_11:
	setp.eq.s32 	%p9, %r15, 0;
	@%p9 bra 	$L__BB0_14;
	mul.wide.u32 	%rd23, %r33, 4;
	add.s64 	%rd30, %rd1, %rd23;
	add.s32 	%r36, %r33, %r3;
	neg.s32 	%r35, %r15;
$L__BB0_13:
	.pragma "nounroll";
	mul.wide.s32 	%rd24, %r36, 4;
	add.s64 	%rd25, %rd2, %rd24;
	ld.global.f32 	%f101, [%rd25];
	ld.global.f32 	%f102, [%rd30];
	fma.rn.f32 	%f111, %f101, %f102, %f111;
	add.s64 	%rd30, %rd30, 4;
	add.s32 	%r36, %r36, 1;
	add.s32 	%r35, %r35, 1;
	setp.ne.s32 	%p10, %r35, 0;
	@%p10 bra 	$L__BB0_13;
$L__BB0_14:
	cvta.to.global.u64 	%rd26, %rd10;
	mul.wide.s32 	%rd27, %r2, 4;
	add.s64 	%rd28, %rd26, %rd27;
	st.global.f32 	[%rd28], %f111;
$L__BB0_15:
	ret;

}
	// .globl	_Z7vec_absPfS_
.visible .entry _Z7vec_absPfS_(
	.param .u64 .ptr .align 1 _Z7vec_absPfS__param_0,
	.param .u64 .ptr .align 1 _Z7vec_absPfS__param_1
)
{
	.reg .b32 	%r<5>;
	.reg .b32 	%f<3>;
	.reg .b64 	%rd<8>;

	ld.param.u64 	%rd1, [_Z7vec_absPfS__param_0];
	ld.param.u64 	%rd2, [_Z7vec_absPfS__param_1];
	cvta.to.global.u64 	%rd3, %rd1;
	cvta.to.global.u64 	%rd4, %rd2;
	mov.u32 	%r1, %tid.x;
	mov.u32 	%r2, %ctaid.x;
	mov.u32 	%r3, %ntid.x;
	mad.lo.s32 	%r4, %r2, %r3, %r1;
	mul.wide.s32 	%rd5, %r4, 4;
	add.s64 	%rd6, %rd4, %rd5;
	ld.global.f32 	%f1, [%rd6];
	abs.f32 	%f2, %f1;
	add.s64 	%rd7, %rd3, %rd5;
	st.global.f32 	[%rd7], %f2;
	ret;

}
	// .globl	_Z6saxpy2IfEvPT_PKS0_S3_S0_
.visible .entry _Z6saxpy2IfEvPT_PKS0_S3_S0_(
	.param .u64 .ptr .align 1 _Z6saxpy2IfEvPT_PKS0_S3_S0__param_0,
	.param .u64 .ptr .align 1 _Z6saxpy2IfEvPT_PKS0_S3_S0__param_1,
	.param .u64 .ptr .align 1 _Z6saxpy2IfEvPT_PKS0_S3_S0__param_2,
	.param .f32 _Z6saxpy2IfEvPT_PKS0_S3_S0__param_3
)
{
	.reg .b32 	%r<5>;
	.reg .b32 	%f<5>;
	.reg .b64 	%rd<11>;

	ld.param.u64 	%rd1, [_Z6saxpy2IfEvPT_PKS0_S3_S0__param_0];
	ld.param.u64 	%rd2, [_Z6saxpy2IfEvPT_PKS0_S3_S0__param_1];
	ld.param.u64 	%rd3, [_Z6saxpy2IfEvPT_PKS0_S3_S0__param_2];
	ld.param.f32 	%f1, [_Z6saxpy2IfEvPT_PKS0_S3_S0__param_3];
	cvta.to.global.u64 	%rd4, %rd1;
	cvta.to.global.u64 	%rd5, %rd3;
	cvta.to.global.u64 	%rd6, %rd2;
	mov.u32 	%r1, %tid.x;
	mov.u32 	%r2, %ntid.x;
	mov.u32 	%r3, %ctaid.x;
	mad.lo.s32 	%r4, %r2, %r3, %r1;
	mul.wide.s32 	%rd7, %r4, 4;
	add.s64 	%rd8, %rd6, %rd7;
	ld.global.f32 	%f2, [%rd8];
	add.s64 	%rd9, %rd5, %rd7;
	ld.global.f32 	%f3, [%rd9];
	fma.rn.f32 	%f4, %f1, %f3, %f2;
	add.s64 	%rd10, %rd4, %rd7;
	st.global.f32 	[%rd10], %f4;
	ret;

}
	// .globl	_Z13pairwise_multIfEvPKT_S2_PS0_
.visible .entry _Z13pairwise_multIfEvPKT_S2_PS0_(
	.param .u64 .ptr .align 1 _Z13pairwise_multIfEvPKT_S2_PS0__param_0,
	.param .u64 .ptr .align 1 _Z13pairwise_multIfEvPKT_S2_PS0__param_1,
	.param .u64 .ptr .align 1 _Z13pairwise_multIfEvPKT_S2_PS0__param_2
)
{
	.reg .b32 	%r<5>;
	.reg .b32 	%f<4>;
	.reg .b64 	%rd<11>;

	ld.param.u64 	%rd1, [_Z13pairwise_multIfEvPKT_S2_PS0__param_0];
	ld.param.u64 	%rd2, [_Z13pairwise_multIfEvPKT_S2_PS0__param_1];
	ld.param.u64 	%rd3, [_Z13pairwise_multIfEvPKT_S2_PS0__param_2];
	cvta.to.global.u64 	%rd4, %rd3;
	cvta.to.global.u64 	%rd5, %rd2;
	cvta.to.global.u64 	%rd6, %rd1;
	mov.u32 	%r1, %tid.x;
	mov.u32 	%r2, %ctaid.x;
	mov.u32 	%r3, %ntid.x;
	mad.lo.s32 	%r4, %r2, %r3, %r1;
	mul.wide.s32 	%rd7, %r4, 4;
	add.s64 	%rd8, %rd6, %rd7;
	ld.global.f32 	%f1, [%rd8];
	add.s64 	%rd9, %rd5, %rd7;
	ld.global.f32 	%f2, [%rd9];
	mul.f32 	%f3, %f1, %f2;
	add.s64 	%rd10, %rd4, %rd7;
	st.global.f32 	[%rd10], %f3;
	ret;

}
	// .globl	_Z10reduce_sumIfEvPT_PKS0_
.visible .entry _Z10reduce_sumIfEvPT_PKS0_(
	.param .u64 .ptr .align 1 _Z10reduce_sumIfEvPT_PKS0__param_0,
	.param .u64 .ptr .align 1 _Z10reduce_sumIfEvPT_PKS0__param_1
)
{
	.reg .pred 	%p<5>;
	.reg .b32 	%r<13>;
	.reg .b32 	%f<6>;
	.reg .b64 	%rd<9>;

	ld.param.u64 	%rd1, [_Z10reduce_sumIfEvPT_PKS0__param_0];
	ld.param.u64 	%rd2, [_Z10reduce_sumIfEvPT_PKS0__param_1];
	cvta.to.global.u64 	%rd3, %rd2;
	mov.u32 	%r1, %tid.x;
	mov.u32 	%r12, %ntid.x;
	mov.u32 	%r3, %ctaid.x;
	mad.lo.s32 	%r7, %r12, %r3, %r1;
	mul.wide.s32 	%rd4, %r7, 4;
	add.s64 	%rd5, %rd3, %rd4;
	ld.global.f32 	%f1, [%rd5];
	shl.b32 	%r8, %r1, 2;
	mov.u32 	%r9, sdata;
	add.s32 	%r4, %r9, %r8;
	st.shared.f32 	[%r4], %f1;
	bar.sync 	0;
	setp.lt.u32 	%p1, %r12, 2;
	@%p1 bra 	$L__BB4_4;
$L__BB4_1:
	shr.u32 	%r6, %r12, 1;
	setp.ge.u32 	%p2, %r1, %r6;
	@%p2 bra 	$L__BB4_3;
	shl.b32 	%r10, %r6, 2;
	add.s32 	%r11, %r4, %r10;
	ld.shared.f32 	%f2, [%r11];
	ld.shared.f32 	%f3, [%r4];
	add.f32 	%f4, %f2, %f3;
	st.shared.f32 	[%r4], %f4;
$L__BB4_3:
	bar.sync 	0;
	setp.gt.u32 	%p3, %r12, 3;
	mov.u32 	%r12, %r6;
	@%p3 bra 	$L__BB4_1;
$L__BB4_4:
	setp.ne.s32 	%p4, %r1, 0;
	@%p4 bra 	$L__BB4_6;
	ld.shared.f32 	%f5, [sdata];
	cvta.to.global.u64 	%rd6, %rd1;
	mul.wide.u32 	%rd7, %r3, 4;
	add.s64 	%rd8, %rd6, %rd7;
	st.global.f32 	[%rd8], %f5;
$L__BB4_6:
	ret;

}
	// .globl	_Z6devideIfEvPT_S1_S1_
.visible .entry _Z6devideIfEvPT_S1_S1_(
	.param .u64 .ptr .align 1 _Z6devideIfEvPT_S1_S1__param_0,
	.param .u64 .ptr .align 1 _Z6devideIfEvPT_S1_S1__param_1,
	.param .u64 .ptr .align 1 _Z6devideIfEvPT_S1_S1__param_2
)
{
	.reg .b32 	%r<5>;
	.reg .b32 	%f<4>;
	.reg .b64 	%rd<11>;

	ld.param.u64 	%rd1, [_Z6devideIfEvPT_S1_S1__param_0];
	ld.param.u64 	%rd2, [_Z6devideIfEvPT_S1_S1__param_1];
	ld.param.u64 	%rd3, [_Z6devideIfEvPT_S1_S1__param_2];
	cvta.to.global.u64 	%rd4, %rd1;
	cvta.to.global.u64 	%rd5, %rd3;
	cvta.to.global.u64 	%rd6, %rd2;
	mov.u32 	%r1, %tid.x;
	mov.u32 	%r2, %ctaid.x;
	mov.u32 	%r3, %ntid.x;
	mad.lo.s32 	%r4, %r2, %r3, %r1;
	mul.wide.s32 	%rd7, %r4, 4;
	add.s64 	%rd8, %rd6, %rd7;
	ld.global.f32 	%f1, [%rd8];
	add.s64 	%rd9, %rd5, %rd7;
	ld.global.f32 	%f2, [%rd9];
	div.rn.f32 	%f3, %f1, %f2;
	add.s64 	%rd10, %rd4, %rd7;
	st.global.f32 	[%rd10], %f3;
	ret;

}
	// .globl	_Z5saxpyIfEvPT_S1_S1_
.visible .entry _Z5saxpyIfEvPT_S1_S1_(
	.param .u64 .ptr .align 1 _Z5saxpyIfEvPT_S1_S1__param_0,
	.param .u64 .ptr .align 1 _Z5saxpyIfEvPT_S1_S1__param_1,
	.param .u64 .ptr .align 1 _Z5saxpyIfEvPT_S1_S1__param_2
)
{
	.reg .b32 	%r<5>;
	.reg .b32 	%f<5>;
	.reg .b64 	%rd<10>;

	ld.param.u64 	%rd1, [_Z5saxpyIfEvPT_S1_S1__param_0];
	ld.param.u64 	%rd2, [_Z5saxpyIfEvPT_S1_S1__param_1];
	ld.param.u64 	%rd3, [_Z5saxpyIfEvPT_S1_S1__param_2];
	cvta.to.global.u64 	%rd4, %rd2;
	cvta.to.global.u64 	%rd5, %rd3;
	cvta.to.global.u64 	%rd6, %rd1;
	mov.u32 	%r1, %tid.x;
	mov.u32 	%r2, %ctaid.x;
	mov.u32 	%r3, %ntid.x;
	mad.lo.s32 	%r4, %r2, %r3, %r1;
	mul.wide.s32 	%rd7, %r4, 4;
	add.s64 	%rd8, %rd6, %rd7;
	ld.global.f32 	%f1, [%rd8];
	ld.global.f32 	%f2, [%rd5];
	add.s64 	%rd9, %rd4, %rd7;
	ld.global.f32 	%f3, [%rd9];
	fma.rn.f32 	%f4, %f2, %f3, %f1;
	st.global.f32 	[%rd8], %f4;
	ret;

}


// ===== COMPILED SASS (sm_100) =====

	.target	sm_100

	.elftype	@"ET_EXEC"


//--------------------- .note.nv.tkinfo           --------------------------
	.section	.note.nv.tkinfo,"",@"SHT_NOTE"
	.sectionflags	@"SHF_NOTE_NV_TKINFO"
	.tkinfo
        /*0018*/ 	.word	0x00000002
        /*0030*/ 	.string	""
        /*0030*/ 	.string	"ptxas"
        /*0030*/ 	.string	"Cuda compilation tools, release 13.0, V13.0.88"
        /*0030*/ 	.string	"Build cuda_13.0.r13.0/compiler.36424714_0"
        /*0030*/ 	.string	"-arch sm_100 -m 64 "



//--------------------- .note.nv.cuinfo           --------------------------
	.section	.note.nv.cuinfo,"",@"SHT_NOTE"
	.sectionflags	@"SHF_NOTE_NV_CUINFO"
        /*0018*/ 	.short	0x0002
        /*001a*/ 	.short	0x0064
        /*001c*/ 	.short	0x0082
	.zero		2


//--------------------- .nv.info                  --------------------------
	.section	.nv.info,"",@"SHT_CUDA_INFO"
	.align	4


	//----- nvinfo : EIATTR_REGCOUNT
	.align		4
        /*0000*/ 	.byte	0x04, 0x2f
        /*0002*/ 	.short	(.L_1 - .L_0)
	.align		4
.L_0:
        /*0004*/ 	.word	index@(_Z7mat_vec6MatrixPfS0_)
        /*0008*/ 	.word	0x0000001e


	//----- nvinfo : EIATTR_FRAME_SIZE
	.align		4
.L_1:
        /*000c*/ 	.byte	0x04, 0x11
        /*000e*/ 	.short	(.L_3 - .L_2)
	.align		4
.L_2:
        /*0010*/ 	.word	index@(_Z7mat_vec6MatrixPfS0_)
        /*0014*/ 	.word	0x00000000


	//----- nvinfo : EIATTR_REGCOUNT
	.align		4
.L_3:
        /*0018*/ 	.byte	0x04, 0x2f
        /*001a*/ 	.short	(.L_5 - .L_4)
	.align		4
.L_4:
        /*001c*/ 	.word	index@(_Z7vec_absPfS_)
        /*0020*/ 	.word	0x0000000a


	//----- nvinfo : EIATTR_FRAME_SIZE
	.align		4
.L_5:
        /*0024*/ 	.byte	0x04, 0x11
        /*0026*/ 	.short	(.L_7 - .L_6)
	.align		4
.L_6:
        /*0028*/ 	.word	index@(_Z7vec_absPfS_)
        /*002c*/ 	.word	0x00000000


	//----- nvinfo : EIATTR_REGCOUNT
	.align		4
.L_7:
        /*0030*/ 	.byte	0x04, 0x2f
        /*0032*/ 	.short	(.L_9 - .L_8)
	.align		4
.L_8:
        /*0034*/ 	.word	index@(_Z6saxpy2IfEvPT_PKS0_S3_S0_)
        /*0038*/ 	.word	0x0000000c


	//----- nvinfo : EIATTR_FRAME_SIZE
	.align		4
.L_9:
        /*003c*/ 	.byte	0x04, 0x11
        /*003e*/ 	.short	(.L_11 - .L_10)
	.align		4
.L_10:
        /*0040*/ 	.word	index@(_Z6saxpy2IfEvPT_PKS0_S3_S0_)
        /*0044*/ 	.word	0x00000000


	//----- nvinfo : EIATTR_REGCOUNT
	.align		4
.L_11:
        /*0048*/ 	.byte	0x04, 0x2f
        /*004a*/ 	.short	(.L_13 - .L_12)
	.align		4
.L_12:
        /*004c*/ 	.word	index@(_Z13pairwise_multIfEvPKT_S2_PS0_)
        /*0050*/ 	.word	0x0000000c


	//----- nvinfo : EIATTR_FRAME_SIZE
	.align		4
.L_13:
        /*0054*/ 	.byte	0x04, 0x11
        /*0056*/ 	.short	(.L_15 - .L_14)
	.align		4
.L_14:
        /*0058*/ 	.word	index@(_Z13pairwise_multIfEvPKT_S2_PS0_)
        /*005c*/ 	.word	0x00000000


	//----- nvinfo : EIATTR_REGCOUNT
	.align		4
.L_15:
        /*0060*/ 	.byte	0x04, 0x2f
        /*0062*/ 	.short	(.L_17 - .L_16)
	.align		4
.L_16:
        /*0064*/ 	.word	index@(_Z10reduce_sumIfEvPT_PKS0_)
        /*0068*/ 	.word	0x0000000b


	//----- nvinfo : EIATTR_FRAME_SIZE
	.align		4
.L_17:
        /*006c*/ 	.byte	0x04, 0x11
        /*006e*/ 	.short	(.L_19 - .L_18)
	.align		4
.L_18:
        /*0070*/ 	.word	index@(_Z10reduce_sumIfEvPT_PKS0_)
        /*0074*/ 	.word	0x00000000


	//----- nvinfo : EIATTR_REGCOUNT
	.align		4
.L_19:
        /*0078*/ 	.byte	0x04, 0x2f
        /*007a*/ 	.short	(.L_21 - .L_20)
	.align		4
.L_20:
        /*007c*/ 	.word	index@(_Z6devideIfEvPT_S1_S1_)
        /*0080*/ 	.word	0x00000010


	//----- nvinfo : EIATTR_FRAME_SIZE
	.align		4
.L_21:
        /*0084*/ 	.byte	0x04, 0x11
        /*0086*/ 	.short	(.L_23 - .L_22)
	.align		4
.L_22:
        /*0088*/ 	.word	index@($__internal_0_$__cuda_sm3x_div_rn_noftz_f32_slowpath)
        /*008c*/ 	.word	0x00000000


	//----- nvinfo : EIATTR_FRAME_SIZE
	.align		4
.L_23:
        /*0090*/ 	.byte	0x04, 0x11
        /*0092*/ 	.short	(.L_25 - .L_24)
	.align		4
.L_24:
        /*0094*/ 	.word	index@(_Z6devideIfEvPT_S1_S1_)
        /*0098*/ 	.word	0x00000000


	//----- nvinfo : EIATTR_REGCOUNT
	.align		4
.L_25:
        /*009c*/ 	.byte	0x04, 0x2f
        /*009e*/ 	.short	(.L_27 - .L_26)
	.align		4
.L_26:
        /*00a0*/ 	.word	index@(_Z5saxpyIfEvPT_S1_S1_)
        /*00a4*/ 	.word	0x0000000c


	//----- nvinfo : EIATTR_FRAME_SIZE
	.align		4
.L_27:
        /*00a8*/ 	.byte	0x04, 0x11
        /*00aa*/ 	.short	(.L_29 - .L_28)
	.align		4
.L_28:
        /*00ac*/ 	.word	index@(_Z5saxpyIfEvPT_S1_S1_)
        /*00b0*/ 	.word	0x00000000


	//----- nvinfo : EIATTR_MIN_STACK_SIZE
	.align		4
.L_29:
        /*00b4*/ 	.byte	0x04, 0x12
        /*00b6*/ 	.short	(.L_31 - .L_30)
	.align		4
.L_30:
        /*00b8*/ 	.word	index@(_Z5saxpyIfEvPT_S1_S1_)
        /*00bc*/ 	.word	0x00000000


	//----- nvinfo : EIATTR_MIN_STACK_SIZE
	.align		4
.L_31:
        /*00c0*/ 	.byte	0x04, 0x12
        /*00c2*/ 	.short	(.L_33 - .L_32)
	.align		4
.L_32:
        /*00c4*/ 	.word	index@(_Z6devideIfEvPT_S1_S1_)
        /*00c8*/ 	.word	0x00000000


	//----- nvinfo : EIATTR_MIN_STACK_SIZE
	.align		4
.L_33:
        /*00cc*/ 	.byte	0x04, 0x12
        /*00ce*/ 	.short	(.L_35 - .L_34)
	.align		4
.L_34:
        /*00d0*/ 	.word	index@(_Z10reduce_sumIfEvPT_PKS0_)
        /*00d4*/ 	.word	0x00000000


	//----- nvinfo : EIATTR_MIN_STACK_SIZE
	.align		4
.L_35:
        /*00d8*/ 	.byte	0x04, 0x12
        /*00da*/ 	.short	(.L_37 - .L_36)
	.align		4
.L_36:
        /*00dc*/ 	.word	index@(_Z13pairwise_multIfEvPKT_S2_PS0_)
        /*00e0*/ 	.word	0x00000000


	//----- nvinfo : EIATTR_MIN_STACK_SIZE
	.align		4
.L_37:
        /*00e4*/ 	.byte	0x04, 0x12
        /*00e6*/ 	.short	(.L_39 - .L_38)
	.align		4
.L_38:
        /*00e8*/ 	.word	index@(_Z6saxpy2IfEvPT_PKS0_S3_S0_)
        /*00ec*/ 	.word	0x00000000


	//----- nvinfo : EIATTR_MIN_STACK_SIZE
	.align		4
.L_39:
        /*00f0*/ 	.byte	0x04, 0x12
        /*00f2*/ 	.short	(.L_41 - .L_40)
	.align		4
.L_40:
        /*00f4*/ 	.word	index@(_Z7vec_absPfS_)
        /*00f8*/ 	.word	0x00000000


	//----- nvinfo : EIATTR_MIN_STACK_SIZE
	.align		4
.L_41:
        /*00fc*/ 	.byte	0x04, 0x12
        /*00fe*/ 	.short	(.L_43 - .L_42)
	.align		4
.L_42:
        /*0100*/ 	.word	index@(_Z7mat_vec6MatrixPfS0_)
        /*0104*/ 	.word	0x00000000
.L_43:


//--------------------- .nv.compat                --------------------------
	.section	.nv.compat,"",@"SHT_CUDA_COMPAT_INFO"
	.align	4
        /*0000*/ 	.byte	0x02, 0x09, 0x00, 0x00, 0x02, 0x02, 0x01, 0x00, 0x02, 0x05, 0x05, 0x00, 0x03, 0x07, 0x01, 0x01
        /*0010*/ 	.byte	0x02, 0x03, 0x00, 0x00, 0x02, 0x06, 0x01, 0x00, 0x04, 0x0b, 0x08, 0x00, 0x01, 0x00, 0x00, 0x00
        /*0020*/ 	.byte	0x00, 0x00, 0x00, 0x00


//--------------------- .nv.info._Z5saxpyIfEvPT_S1_S1_ --------------------------
	.section	.nv.info._Z5saxpyIfEvPT_S1_S1_,"",@"SHT_CUDA_INFO"
	.sectionflags	@""
	.align	4


	//----- nvinfo : EIATTR_CUDA_API_VERSION
	.align		4
        /*0000*/ 	.byte	0x04, 0x37
        /*0002*/ 	.short	(.L_45 - .L_44)
.L_44:
        /*0004*/ 	.word	0x00000082


	//----- nvinfo : EIATTR_KPARAM_INFO
	.align		4
.L_45:
        /*0008*/ 	.byte	0x04, 0x17
        /*000a*/ 	.short	(.L_47 - .L_46)
.L_46:
        /*000c*/ 	.word	0x00000000
        /*0010*/ 	.short	0x0002
        /*0012*/ 	.short	0x0010
        /*0014*/ 	.byte	0x00, 0xf5, 0x21, 0x00


	//----- nvinfo : EIATTR_KPARAM_INFO
	.align		4
.L_47:
        /*0018*/ 	.byte	0x04, 0x17
        /*001a*/ 	.short	(.L_49 - .L_48)
.L_48:
        /*001c*/ 	.word	0x00000000
        /*0020*/ 	.short	0x0001
        /*0022*/ 	.short	0x0008
        /*0024*/ 	.byte	0x00, 0xf5, 0x21, 0x00


	//----- nvinfo : EIATTR_KPARAM_INFO
	.align		4
.L_49:
        /*0028*/ 	.byte	0x04, 0x17
        /*002a*/ 	.short	(.L_51 - .L_50)
.L_50:
        /*002c*/ 	.word	0x00000000
        /*0030*/ 	.short	0x0000
        /*0032*/ 	.short	0x0000
        /*0034*/ 	.byte	0x00, 0xf5, 0x21, 0x00


	//----- nvinfo : EIATTR_SPARSE_MMA_MASK
	.align		4
.L_51:
        /*0038*/ 	.byte	0x03, 0x50
        /*003a*/ 	.short	0x0000


	//----- nvinfo : EIATTR_MAXREG_COUNT
	.align		4
        /*003c*/ 	.byte	0x03, 0x1b
        /*003e*/ 	.short	0x00ff


	//----- nvinfo : EIATTR_MERCURY_ISA_VERSION
	.align		4
        /*0040*/ 	.byte	0x03, 0x5f
        /*0042*/ 	.short	0x0101


	//----- nvinfo : EIATTR_VRC_CTA_INIT_COUNT
	.align		4
        /*0044*/ 	.byte	0x02, 0x4a
	.zero		1
	.zero		1


	//----- nvinfo : EIATTR_EXIT_INSTR_OFFSETS
	.align		4
        /*0048*/ 	.byte	0x04, 0x1c
        /*004a*/ 	.short	(.L_53 - .L_52)


	//   ....[0]....
.L_52:
        /*004c*/ 	.word	0x00000100


	//----- nvinfo : EIATTR_CBANK_PARAM_SIZE
	.align		4
.L_53:
        /*0050*/ 	.byte	0x03, 0x19
        /*0052*/ 	.short	0x0018


	//----- nvinfo : EIATTR_PARAM_CBANK
	.align		4
        /*0054*/ 	.byte	0x04, 0x0a
        /*0056*/ 	.short	(.L_55 - .L_54)
	.align		4
.L_54:
        /*0058*/ 	.word	index@(.nv.constant0._Z5saxpyIfEvPT_S1_S1_)
        /*005c*/ 	.short	0x0380
        /*005e*/ 	.short	0x0018


	//----- nvinfo : EIATTR_SW_WAR
	.align		4
.L_55:
        /*0060*/ 	.byte	0x04, 0x36
        /*0062*/ 	.short	(.L_57 - .L_56)
.L_56:
        /*0064*/ 	.word	0x00000008
.L_57:


//--------------------- .nv.info._Z6devideIfEvPT_S1_S1_ --------------------------
	.section	.nv.info._Z6devideIfEvPT_S1_S1_,"",@"SHT_CUDA_INFO"
	.sectionflags	@""
	.align	4


	//----- nvinfo : EIATTR_CUDA_API_VERSION
	.align		4
        /*0000*/ 	.byte	0x04, 0x37
        /*0002*/ 	.short	(.L_59 - .L_58)
.L_58:
        /*0004*/ 	.word	0x00000082


	//----- nvinfo : EIATTR_KPARAM_INFO
	.align		4
.L_59:
        /*0008*/ 	.byte	0x04, 0x17
        /*000a*/ 	.short	(.L_61 - .L_60)
.L_60:
        /*000c*/ 	.word	0x00000000
        /*0010*/ 	.short	0x0002
        /*0012*/ 	.short	0x0010
        /*0014*/ 	.byte	0x00, 0xf5, 0x21, 0x00


	//----- nvinfo : EIATTR_KPARAM_INFO
	.align		4
.L_61:
        /*0018*/ 	.byte	0x04, 0x17
        /*001a*/ 	.short	(.L_63 - .L_62)
.L_62:
        /*001c*/ 	.word	0x00000000
        /*0020*/ 	.short	0x0001
        /*0022*/ 	.short	0x0008
        /*0024*/ 	.byte	0x00, 0xf5, 0x21, 0x00


	//----- nvinfo : EIATTR_KPARAM_INFO
	.align		4
.L_63:
        /*0028*/ 	.byte	0x04, 0x17
        /*002a*/ 	.short	(.L_65 - .L_64)
.L_64:
        /*002c*/ 	.word	0x00000000
        /*0030*/ 	.short	0x0000
        /*0032*/ 	.short	0x0000
        /*0034*/ 	.byte	0x00, 0xf5, 0x21, 0x00


	//----- nvinfo : EIATTR_SPARSE_MMA_MASK
	.align		4
.L_65:
        /*0038*/ 	.byte	0x03, 0x50
        /*003a*/ 	.short	0x0000


	//----- nvinfo : EIATTR_MAXREG_COUNT
	.align		4
        /*003c*/ 	.byte	0x03, 0x1b
        /*003e*/ 	.short	0x00ff


	//----- nvinfo : EIATTR_MERCURY_ISA_VERSION
	.align		4
        /*0040*/ 	.byte	0x03, 0x5f
        /*0042*/ 	.short	0x0101


	//----- nvinfo : EIATTR_VRC_CTA_INIT_COUNT
	.align		4
        /*0044*/ 	.byte	0x02, 0x4a
	.zero		1
	.zero		1


	//----- nvinfo : EIATTR_EXIT_INSTR_OFFSETS
	.align		4
        /*0048*/ 	.byte	0x04, 0x1c
        /*004a*/ 	.short	(.L_67 - .L_66)


	//   ....[0]....
.L_66:
        /*004c*/ 	.word	0x000001c0


	//----- nvinfo : EIATTR_CRS_STACK_SIZE
	.align		4
.L_67:
        /*0050*/ 	.byte	0x04, 0x1e
        /*0052*/ 	.short	(.L_69 - .L_68)
.L_68:
        /*0054*/ 	.word	0x00000000


	//----- nvinfo : EIATTR_CBANK_PARAM_SIZE
	.align		4
.L_69:
        /*0058*/ 	.byte	0x03, 0x19
        /*005a*/ 	.short	0x0018


	//----- nvinfo : EIATTR_PARAM_CBANK
	.align		4
        /*005c*/ 	.byte	0x04, 0x0a
        /*005e*/ 	.short	(.L_71 - .L_70)
	.align		4
.L_70:
        /*0060*/ 	.word	index@(.nv.constant0._Z6devideIfEvPT_S1_S1_)
        /*0064*/ 	.short	0x0380
        /*0066*/ 	.short	0x0018


	//----- nvinfo : EIATTR_SW_WAR
	.align		4
.L_71:
        /*0068*/ 	.byte	0x04, 0x36
        /*006a*/ 	.short	(.L_73 - .L_72)
.L_72:
        /*006c*/ 	.word	0x00000008
.L_73:


//--------------------- .nv.info._Z10reduce_sumIfEvPT_PKS0_ --------------------------
	.section	.nv.info._Z10reduce_sumIfEvPT_PKS0_,"",@"SHT_CUDA_INFO"
	.sectionflags	@""
	.align	4


	//----- nvinfo : EIATTR_CUDA_API_VERSION
	.align		4
        /*0000*/ 	.byte	0x04, 0x37
        /*0002*/ 	.short	(.L_75 - .L_74)
.L_74:
        /*0004*/ 	.word	0x00000082


	//----- nvinfo : EIATTR_KPARAM_INFO
	.align		4
.L_75:
        /*0008*/ 	.byte	0x04, 0x17
        /*000a*/ 	.short	(.L_77 - .L_76)
.L_76:
        /*000c*/ 	.word	0x00000000
        /*0010*/ 	.short	0x0001
        /*0012*/ 	.short	0x0008
        /*0014*/ 	.byte	0x00, 0xf5, 0x21, 0x00


	//----- nvinfo : EIATTR_KPARAM_INFO
	.align		4
.L_77:
        /*0018*/ 	.byte	0x04, 0x17
        /*001a*/ 	.short	(.L_79 - .L_78)
.L_78:
        /*001c*/ 	.word	0x00000000
        /*0020*/ 	.short	0x0000
        /*0022*/ 	.short	0x0000
        /*0024*/ 	.byte	0x00, 0xf5, 0x21, 0x00


	//----- nvinfo : EIATTR_SPARSE_MMA_MASK
	.align		4
.L_79:
        /*0028*/ 	.byte	0x03, 0x50
        /*002a*/ 	.short	0x0000


	//----- nvinfo : EIATTR_MAXREG_COUNT
	.align		4
        /*002c*/ 	.byte	0x03, 0x1b
        /*002e*/ 	.short	0x00ff


	//----- nvinfo : EIATTR_NUM_BARRIERS
	.align		4
        /*0030*/ 	.byte	0x02, 0x4c
        /*0032*/ 	.byte	0x01
	.zero		1


	//----- nvinfo : EIATTR_MERCURY_ISA_VERSION
	.align		4
        /*0034*/ 	.byte	0x03, 0x5f
        /*0036*/ 	.short	0x0101


	//----- nvinfo : EIATTR_VRC_CTA_INIT_COUNT
	.align		4
        /*0038*/ 	.byte	0x02, 0x4a
	.zero		1
	.zero		1


	//----- nvinfo : EIATTR_EXIT_INSTR_OFFSETS
	.align		4
        /*003c*/ 	.byte	0x04, 0x1c
        /*003e*/ 	.short	(.L_81 - .L_80)


	//   ....[0]....
.L_80:
        /*0040*/ 	.word	0x000001e0


	//   ....[1]....
        /*0044*/ 	.word	0x00000260


	//----- nvinfo : EIATTR_CBANK_PARAM_SIZE
	.align		4
.L_81:
        /*0048*/ 	.byte	0x03, 0x19
        /*004a*/ 	.short	0x0010


	//----- nvinfo : EIATTR_PARAM_CBANK
	.align		4
        /*004c*/ 	.byte	0x04, 0x0a
        /*004e*/ 	.short	(.L_83 - .L_82)
	.align		4
.L_82:
        /*0050*/ 	.word	index@(.nv.constant0._Z10reduce_sumIfEvPT_PKS0_)
        /*0054*/ 	.short	0x0380
        /*0056*/ 	.short	0x0010


	//----- nvinfo : EIATTR_SW_WAR
	.align		4
.L_83:
        /*0058*/ 	.byte	0x04, 0x36
        /*005a*/ 	.short	(.L_85 - .L_84)
.L_84:
        /*005c*/ 	.word	0x00000008
.L_85:


//--------------------- .nv.info._Z13pairwise_multIfEvPKT_S2_PS0_ --------------------------
	.section	.nv.info._Z13pairwise_multIfEvPKT_S2_PS0_,"",@"SHT_CUDA_INFO"
	.sectionflags	@""
	.align	4


	//----- nvinfo : EIATTR_CUDA_API_VERSION
	.align		4
        /*0000*/ 	.byte	0x04, 0x37
        /*0002*/ 	.short	(.L_87 - .L_86)
.L_86:
        /*0004*/ 	.word	0x00000082


	//----- nvinfo : EIATTR_KPARAM_INFO
	.align		4
.L_87:
        /*0008*/ 	.byte	0x04, 0x17
        /*000a*/ 	.short	(.L_89 - .L_88)
.L_88:
        /*000c*/ 	.word	0x00000000
        /*0010*/ 	.short	0x0002
        /*0012*/ 	.short	0x0010
        /*0014*/ 	.byte	0x00, 0xf5, 0x21, 0x00


	//----- nvinfo : EIATTR_KPARAM_INFO
	.align		4
.L_89:
        /*0018*/ 	.byte	0x04, 0x17
        /*001a*/ 	.short	(.L_91 - .L_90)
.L_90:
        /*001c*/ 	.word	0x00000000
        /*0020*/ 	.short	0x0001
        /*0022*/ 	.short	0x0008
        /*0024*/ 	.byte	0x00, 0xf5, 0x21, 0x00


	//----- nvinfo : EIATTR_KPARAM_INFO
	.align		4
.L_91:
        /*0028*/ 	.byte	0x04, 0x17
        /*002a*/ 	.short	(.L_93 - .L_92)
.L_92:
        /*002c*/ 	.word	0x00000000
        /*0030*/ 	.short	0x0000
        /*0032*/ 	.short	0x0000
        /*0034*/ 	.byte	0x00, 0xf5, 0x21, 0x00


	//----- nvinfo : EIATTR_SPARSE_MMA_MASK
	.align		4
.L_93:
        /*0038*/ 	.byte	0x03, 0x50
        /*003a*/ 	.short	0x0000


	//----- nvinfo : EIATTR_MAXREG_COUNT
	.align		4
        /*003c*/ 	.byte	0x03, 0x1b
        /*003e*/ 	.short	0x00ff


	//----- nvinfo : EIATTR_MERCURY_ISA_VERSION
	.align		4
        /*0040*/ 	.byte	0x03, 0x5f
        /*0042*/ 	.short	0x0101


	//----- nvinfo : EIATTR_VRC_CTA_INIT_COUNT
	.align		4
        /*0044*/ 	.byte	0x02, 0x4a
	.zero		1
	.zero		1


	//----- nvinfo : EIATTR_EXIT_INSTR_OFFSETS
	.align		4
        /*0048*/ 	.byte	0x04, 0x1c
        /*004a*/ 	.short	(.L_95 - .L_94)


	//   ....[0]....
.L_94:
        /*004c*/ 	.word	0x00000100


	//----- nvinfo : EIATTR_CBANK_PARAM_SIZE
	.align		4
.L_95:
        /*0050*/ 	.byte	0x03, 0x19
        /*0052*/ 	.short	0x0018


	//----- nvinfo : EIATTR_PARAM_CBANK
	.align		4
        /*0054*/ 	.byte	0x04, 0x0a
        /*0056*/ 	.short	(.L_97 - .L_96)
	.align		4
.L_96:
        /*0058*/ 	.word	index@(.nv.constant0._Z13pairwise_multIfEvPKT_S2_PS0_)
        /*005c*/ 	.short	0x0380
        /*005e*/ 	.short	0x0018


	//----- nvinfo : EIATTR_SW_WAR
	.align		4
.L_97:
        /*0060*/ 	.byte	0x04, 0x36
        /*0062*/ 	.short	(.L_99 - .L_98)
.L_98:
        /*0064*/ 	.word	0x00000008
.L_99:


//--------------------- .nv.info._Z6saxpy2IfEvPT_PKS0_S3_S0_ --------------------------
	.section	.nv.info._Z6saxpy2IfEvPT_PKS0_S3_S0_,"",@"SHT_CUDA_INFO"
	.sectionflags	@""
	.align	4


	//----- nvinfo : EIATTR_CUDA_API_VERSION
	.align		4
        /*0000*/ 	.byte	0x04, 0x37
        /*0002*/ 	.short	(.L_101 - .L_100)
.L_100:
        /*0004*/ 	.word	0x00000082


	//----- nvinfo : EIATTR_KPARAM_INFO
	.align		4
.L_101:
        /*0008*/ 	.byte	0x04, 0x17
        /*000a*/ 	.short	(.L_103 - .L_102)
.L_102:
        /*000c*/ 	.word	0x00000000
        /*0010*/ 	.short	0x0003
        /*0012*/ 	.short	0x0018
        /*0014*/ 	.byte	0x00, 0xf0, 0x11, 0x00


	//----- nvinfo : EIATTR_KPARAM_INFO
	.align		4
.L_103:
        /*0018*/ 	.byte	0x04, 0x17
        /*001a*/ 	.short	(.L_105 - .L_104)
.L_104:
        /*001c*/ 	.word	0x00000000
        /*0020*/ 	.short	0x0002
        /*0022*/ 	.short	0x0010
        /*0024*/ 	.byte	0x00, 0xf5, 0x21, 0x00


	//----- nvinfo : EIATTR_KPARAM_INFO
	.align		4
.L_105:
        /*0028*/ 	.byte	0x04, 0x17
        /*002a*/ 	.short	(.L_107 - .L_106)
.L_106:
        /*002c*/ 	.word	0x00000000
        /*0030*/ 	.short	0x0001
        /*0032*/ 	.short	0x0008
        /*0034*/ 	.byte	0x00, 0xf5, 0x21, 0x00


	//----- nvinfo : EIATTR_KPARAM_INFO
	.align		4
.L_107:
        /*0038*/ 	.byte	0x04, 0x17
        /*003a*/ 	.short	(.L_109 - .L_108)
.L_108:
        /*003c*/ 	.word	0x00000000
        /*0040*/ 	.short	0x0000
        /*0042*/ 	.short	0x0000
        /*0044*/ 	.byte	0x00, 0xf5, 0x21, 0x00


	//----- nvinfo : EIATTR_SPARSE_MMA_MASK
	.align		4
.L_109:
        /*0048*/ 	.byte	0x03, 0x50
        /*004a*/ 	.short	0x0000


	//----- nvinfo : EIATTR_MAXREG_COUNT
	.align		4
        /*004c*/ 	.byte	0x03, 0x1b
        /*004e*/ 	.short	0x00ff


	//----- nvinfo : EIATTR_MERCURY_ISA_VERSION
	.align		4
        /*0050*/ 	.byte	0x03, 0x5f
        /*0052*/ 	.short	0x0101


	//----- nvinfo : EIATTR_VRC_CTA_INIT_COUNT
	.align		4
        /*0054*/ 	.byte	0x02, 0x4a
	.zero		1
	.zero		1


	//----- nvinfo : EIATTR_EXIT_INSTR_OFFSETS
	.align		4
        /*0058*/ 	.byte	0x04, 0x1c
        /*005a*/ 	.short	(.L_111 - .L_110)


	//   ....[0]....
.L_110:
        /*005c*/ 	.word	0x00000110


	//----- nvinfo : EIATTR_CBANK_PARAM_SIZE
	.align		4
.L_111:
        /*0060*/ 	.byte	0x03, 0x19
        /*0062*/ 	.short	0x001c


	//----- nvinfo : EIATTR_PARAM_CBANK
	.align		4
        /*0064*/ 	.byte	0x04, 0x0a
        /*0066*/ 	.short	(.L_113 - .L_112)
	.align		4
.L_112:
        /*0068*/ 	.word	index@(.nv.constant0._Z6saxpy2IfEvPT_PKS0_S3_S0_)
        /*006c*/ 	.short	0x0380
        /*006e*/ 	.short	0x001c


	//----- nvinfo : EIATTR_SW_WAR
	.align		4
.L_113:
        /*0070*/ 	.byte	0x04, 0x36
        /*0072*/ 	.short	(.L_115 - .L_114)
.L_114:
        /*0074*/ 	.word	0x00000008
.L_115:


//--------------------- .nv.info._Z7vec_absPfS_   --------------------------
	.section	.nv.info._Z7vec_absPfS_,"",@"SHT_CUDA_INFO"
	.sectionflags	@""
	.align	4


	//----- nvinfo : EIATTR_CUDA_API_VERSION
	.align		4
        /*0000*/ 	.byte	0x04, 0x37
        /*0002*/ 	.short	(.L_117 - .L_116)
.L_116:
        /*0004*/ 	.word	0x00000082


	//----- nvinfo : EIATTR_KPARAM_INFO
	.align		4
.L_117:
        /*0008*/ 	.byte	0x04, 0x17
        /*000a*/ 	.short	(.L_119 - .L_118)
.L_118:
        /*000c*/ 	.word	0x00000000
        /*0010*/ 	.short	0x0001
        /*0012*/ 	.short	0x0008
        /*0014*/ 	.byte	0x00, 0xf5, 0x21, 0x00


	//----- nvinfo : EIATTR_KPARAM_INFO
	.align		4
.L_119:
        /*0018*/ 	.byte	0x04, 0x17
        /*001a*/ 	.short	(.L_121 - .L_120)
.L_120:
        /*001c*/ 	.word	0x00000000
        /*0020*/ 	.short	0x0000
        /*0022*/ 	.short	0x0000
        /*0024*/ 	.byte	0x00, 0xf5, 0x21, 0x00


	//----- nvinfo : EIATTR_SPARSE_MMA_MASK
	.align		4
.L_121:
        /*0028*/ 	.byte	0x03, 0x50
        /*002a*/ 	.short	0x0000


	//----- nvinfo : EIATTR_MAXREG_COUNT
	.align		4
        /*002c*/ 	.byte	0x03, 0x1b
        /*002e*/ 	.short	0x00ff


	//----- nvinfo : EIATTR_MERCURY_ISA_VERSION
	.align		4
        /*0030*/ 	.byte	0x03, 0x5f
        /*0032*/ 	.short	0x0101


	//----- nvinfo : EIATTR_VRC_CTA_INIT_COUNT
	.align		4
        /*0034*/ 	.byte	0x02, 0x4a
	.zero		1
	.zero		1


	//----- nvinfo : EIATTR_EXIT_INSTR_OFFSETS
	.align		4
        /*0038*/ 	.byte	0x04, 0x1c
        /*003a*/ 	.short	(.L_123 - .L_122)


	//   ....[0]....
.L_122:
        /*003c*/ 	.word	0x000000d0


	//----- nvinfo : EIATTR_CBANK_PARAM_SIZE
	.align		4
.L_123:
        /*0040*/ 	.byte	0x03, 0x19
        /*0042*/ 	.short	0x0010


	//----- nvinfo : EIATTR_PARAM_CBANK
	.align		4
        /*0044*/ 	.byte	0x04, 0x0a
        /*0046*/ 	.short	(.L_125 - .L_124)
	.align		4
.L_124:
        /*0048*/ 	.word	index@(.nv.constant0._Z7vec_absPfS_)
        /*004c*/ 	.short	0x0380
        /*004e*/ 	.short	0x0010


	//----- nvinfo : EIATTR_SW_WAR
	.align		4
.L_125:
        /*0050*/ 	.byte	0x04, 0x36
        /*0052*/ 	.short	(.L_127 - .L_126)
.L_126:
        /*0054*/ 	.word	0x00000008
.L_127:


//--------------------- .nv.info._Z7mat_vec6MatrixPfS0_ --------------------------
	.section	.nv.info._Z7mat_vec6MatrixPfS0_,"",@"SHT_CUDA_INFO"
	.sectionflags	@""
	.align	4


	//----- nvinfo : EIATTR_CUDA_API_VERSION
	.align		4
        /*0000*/ 	.byte	0x04, 0x37
        /*0002*/ 	.short	(.L_129 - .L_128)
.L_128:
        /*0004*/ 	.word	0x00000082


	//----- nvinfo : EIATTR_KPARAM_INFO
	.align		4
.L_129:
        /*0008*/ 	.byte	0x04, 0x17
        /*000a*/ 	.short	(.L_131 - .L_130)
.L_130:
        /*000c*/ 	.word	0x00000000
        /*0010*/ 	.short	0x0002
        /*0012*/ 	.short	0x0018
        /*0014*/ 	.byte	0x00, 0xf5, 0x21, 0x00


	//----- nvinfo : EIATTR_KPARAM_INFO
	.align		4
.L_131:
        /*0018*/ 	.byte	0x04, 0x17
        /*001a*/ 	.short	(.L_133 - .L_132)
.L_132:
        /*001c*/ 	.word	0x00000000
        /*0020*/ 	.short	0x0001
        /*0022*/ 	.short	0x0010
        /*0024*/ 	.byte	0x00, 0xf5, 0x21, 0x00


	//----- nvinfo : EIATTR_KPARAM_INFO
	.align		4
.L_133:
        /*0028*/ 	.byte	0x04, 0x17
        /*002a*/ 	.short	(.L_135 - .L_134)
.L_134:
        /*002c*/ 	.word	0x00000000
        /*0030*/ 	.short	0x0000
        /*0032*/ 	.short	0x0000
        /*0034*/ 	.byte	0x00, 0xf0, 0x41, 0x00


	//----- nvinfo : EIATTR_SPARSE_MMA_MASK
	.align		4
.L_135:
        /*0038*/ 	.byte	0x03, 0x50
        /*003a*/ 	.short	0x0000


	//----- nvinfo : EIATTR_MAXREG_COUNT
	.align		4
        /*003c*/ 	.byte	0x03, 0x1b
        /*003e*/ 	.short	0x00ff


	//----- nvinfo : EIATTR_MERCURY_ISA_VERSION
	.align		4
        /*0040*/ 	.byte	0x03, 0x5f
        /*0042*/ 	.short	0x0101


	//----- nvinfo : EIATTR_VRC_CTA_INIT_COUNT
	.align		4
        /*0044*/ 	.byte	0x02, 0x4a
	.zero		1
	.zero		1


	//----- nvinfo : EIATTR_EXIT_INSTR_OFFSETS
	.align		4
        /*0048*/ 	.byte	0x04, 0x1c
        /*004a*/ 	.short	(.L_137 - .L_136)


	//   ....[0]....
.L_136:
        /*004c*/ 	.word	0x00000070


	//   ....[1]....
        /*0050*/ 	.word	0x00000a90


	//----- nvinfo : EIATTR_CBANK_PARAM_SIZE
	.align		4
.L_137:
        /*0054*/ 	.byte	0x03, 0x19
        /*0056*/ 	.short	0x0020


	//----- nvinfo : EIATTR_PARAM_CBANK
	.align		4
        /*0058*/ 	.byte	0x04, 0x0a
        /*005a*/ 	.short	(.L_139 - .L_138)
	.align		4
.L_138:
        /*005c*/ 	.word	index@(.nv.constant0._Z7mat_vec6MatrixPfS0_)
        /*0060*/ 	.short	0x0380
        /*0062*/ 	.short	0x0020


	//----- nvinfo : EIATTR_SW_WAR
	.align		4
.L_139:
        /*0064*/ 	.byte	0x04, 0x36
        /*0066*/ 	.short	(.L_141 - .L_140)
.L_140:
        /*0068*/ 	.word	0x00000008
.L_141:


//--------------------- .nv.callgraph             --------------------------
	.section	.nv.callgraph,"",@"SHT_CUDA_CALLGRAPH"
	.align	4
	.sectionentsize	8
	.align		4
        /*0000*/ 	.word	0x00000000
	.align		4
        /*0004*/ 	.word	0xffffffff
	.align		4
        /*0008*/ 	.word	0x00000000
	.align		4
        /*000c*/ 	.word	0xfffffffe
	.align		4
        /*0010*/ 	.word	0x00000000
	.align		4
        /*0014*/ 	.word	0xfffffffd
	.align		4
        /*0018*/ 	.word	0x00000000
	.align		4
        /*001c*/ 	.word	0xfffffffc


//--------------------- .text._Z5saxpyIfEvPT_S1_S1_ --------------------------
	.section	.text._Z5saxpyIfEvPT_S1_S1_,"ax",@progbits
	.align	128
        .global         _Z5saxpyIfEvPT_S1_S1_
        .type           _Z5saxpyIfEvPT_S1_S1_,@function
        .size           _Z5saxpyIfEvPT_S1_S1_,(.L_x_29 - _Z5saxpyIfEvPT_S1_S1_)
        .other          _Z5saxpyIfEvPT_S1_S1_,@"STO_CUDA_ENTRY STV_DEFAULT"
_Z5saxpyIfEvPT_S1_S1_:
.text._Z5saxpyIfEvPT_S1_S1_:
[----:B------:R-:W-:Y:S01]  /*0000*/  LDC R1, c[0x0][0x37c] ;  /* 0x0000df00ff017b82 */ /* 0x000fe20000000800 */
[----:B------:R-:W0:Y:S07]  /*0010*/  S2R R9, SR_TID.X ;  /* 0x0000000000097919 */ /* 0x000e2e0000002100 */
[----:B------:R-:W0:Y:S01]  /*0020*/  S2UR UR6, SR_CTAID.X ;  /* 0x00000000000679c3 */ /* 0x000e220000002500 */
[----:B------:R-:W1:Y:S07]  /*0030*/  LDCU.64 UR4, c[0x0][0x358] ;  /* 0x00006b00ff0477ac */ /* 0x000e6e0008000a00 */
[----:B------:R-:W0:Y:S08]  /*0040*/  LDC R0, c[0x0][0x360] ;  /* 0x0000d800ff007b82 */ /* 0x000e300000000800 */
[----:B------:R-:W2:Y:S08]  /*0050*/  LDC.64 R6, c[0x0][0x388] ;  /* 0x0000e200ff067b82 */ /* 0x000eb00000000a00 */
[----:B------:R-:W3:Y:S08]  /*0060*/  LDC.64 R2, c[0x0][0x380] ;  /* 0x0000e000ff027b82 */ /* 0x000ef00000000a00 */
[----:B------:R-:W4:Y:S01]  /*0070*/  LDC.64 R4, c[0x0][0x390] ;  /* 0x0000e400ff047b82 */ /* 0x000f220000000a00 */
[----:B0-----:R-:W-:-:S04]  /*0080*/  IMAD R9, R0, UR6, R9 ;  /* 0x0000000600097c24 */ /* 0x001fc8000f8e0209 */
[----:B--2---:R-:W-:-:S06]  /*0090*/  IMAD.WIDE R6, R9, 0x4, R6 ;  /* 0x0000000409067825 */ /* 0x004fcc00078e0206 */
[----:B-1----:R-:W2:Y:S01]  /*00a0*/  LDG.E R6, desc[UR4][R6.64] ;  /* 0x0000000406067981 */ /* 0x002ea2000c1e1900 */
[----:B---3--:R-:W-:-:S05]  /*00b0*/  IMAD.WIDE R2, R9, 0x4, R2 ;  /* 0x0000000409027825 */ /* 0x008fca00078e0202 */
[----:B------:R-:W2:Y:S04]  /*00c0*/  LDG.E R0, desc[UR4][R2.64] ;  /* 0x0000000402007981 */ /* 0x000ea8000c1e1900 */
[----:B----4-:R-:W2:Y:S02]  /*00d0*/  LDG.E R5, desc[UR4][R4.64] ;  /* 0x0000000404057981 */ /* 0x010ea4000c1e1900 */
[----:B--2---:R-:W-:-:S05]  /*00e0*/  FFMA R9, R5, R6, R0 ;  /* 0x0000000605097223 */ /* 0x004fca0000000000 */
[----:B------:R-:W-:Y:S01]  /*00f0*/  STG.E desc[UR4][R2.64], R9 ;  /* 0x0000000902007986 */ /* 0x000fe2000c101904 */
[----:B------:R-:W-:Y:S05]  /*0100*/  EXIT ;  /* 0x000000000000794d */ /* 0x000fea0003800000 */
.L_x_0:
[----:B------:R-:W-:-:S00]  /*0110*/  BRA `(.L_x_0) ;  /* 0xfffffffc00fc7947 */ /* 0x000fc0000383ffff */
[----:B------:R-:W-:-:S00]  /*0120*/  NOP ;  /* 0x0000000000007918 */ /* 0x000fc00000000000 */
        /* <DEDUP_REMOVED lines=13> */
.L_x_29:


//--------------------- .text._Z6devideIfEvPT_S1_S1_ --------------------------
	.section	.text._Z6devideIfEvPT_S1_S1_,"ax",@progbits
	.align	128
        .global         _Z6devideIfEvPT_S1_S1_
        .type           _Z6devideIfEvPT_S1_S1_,@function
        .size           _Z6devideIfEvPT_S1_S1_,(.L_x_28 - _Z6devideIfEvPT_S1_S1_)
        .other          _Z6devideIfEvPT_S1_S1_,@"STO_CUDA_ENTRY STV_DEFAULT"
_Z6devideIfEvPT_S1_S1_:
.text._Z6devideIfEvPT_S1_S1_:
[----:B------:R-:W-:Y:S01]  /*0000*/  LDC R1, c[0x0][0x37c] ;  /* 0x0000df00ff017b82 */ /* 0x000fe20000000800 */
[----:B------:R-:W0:Y:S07]  /*0010*/  S2R R2, SR_TID.X ;  /* 0x0000000000027919 */ /* 0x000e2e0000002100 */
[----:B------:R-:W0:Y:S01]  /*0020*/  S2UR UR6, SR_CTAID.X ;  /* 0x00000000000679c3 */ /* 0x000e220000002500 */
[----:B------:R-:W1:Y:S07]  /*0030*/  LDCU.64 UR4, c[0x0][0x358] ;  /* 0x00006b00ff0477ac */ /* 0x000e6e0008000a00 */
[----:B------:R-:W0:Y:S08]  /*0040*/  LDC R3, c[0x0][0x360] ;  /* 0x0000d800ff037b82 */ /* 0x000e300000000800 */
[----:B------:R-:W2:Y:S08]  /*0050*/  LDC.64 R6, c[0x0][0x390] ;  /* 0x0000e400ff067b82 */ /* 0x000eb00000000a00 */
[----:B------:R-:W3:Y:S01]  /*0060*/  LDC.64 R4, c[0x0][0x388] ;  /* 0x0000e200ff047b82 */ /* 0x000ee20000000a00 */
[----:B0-----:R-:W-:-:S04]  /*0070*/  IMAD R2, R3, UR6, R2 ;  /* 0x0000000603027c24 */ /* 0x001fc8000f8e0202 */
[----:B--2---:R-:W-:-:S05]  /*0080*/  IMAD.WIDE R6, R2, 0x4, R6 ;  /* 0x0000000402067825 */ /* 0x004fca00078e0206 */
[----:B-1----:R-:W2:Y:S01]  /*0090*/  LDG.E R3, desc[UR4][R6.64] ;  /* 0x0000000406037981 */ /* 0x002ea2000c1e1900 */
[----:B---3--:R-:W-:-:S05]  /*00a0*/  IMAD.WIDE R4, R2, 0x4, R4 ;  /* 0x0000000402047825 */ /* 0x008fca00078e0204 */
[----:B------:R-:W3:Y:S01]  /*00b0*/  LDG.E R0, desc[UR4][R4.64] ;  /* 0x0000000404007981 */ /* 0x000ee2000c1e1900 */
[----:B------:R-:W-:Y:S01]  /*00c0*/  BSSY.RECONVERGENT B0, `(.L_x_1) ;  /* 0x000000c000007945 */ /* 0x000fe20003800200 */
[----:B--2---:R-:W0:Y:S08]  /*00d0*/  MUFU.RCP R8, R3 ;  /* 0x0000000300087308 */ /* 0x004e300000001000 */
[----:B---3--:R-:W1:Y:S01]  /*00e0*/  FCHK P0, R0, R3 ;  /* 0x0000000300007302 */ /* 0x008e620000000000 */
[----:B0-----:R-:W-:-:S04]  /*00f0*/  FFMA R9, -R3, R8, 1 ;  /* 0x3f80000003097423 */ /* 0x001fc80000000108 */
[----:B------:R-:W-:-:S04]  /*0100*/  FFMA R9, R8, R9, R8 ;  /* 0x0000000908097223 */ /* 0x000fc80000000008 */
[----:B------:R-:W-:-:S04]  /*0110*/  FFMA R8, R0, R9, RZ ;  /* 0x0000000900087223 */ /* 0x000fc800000000ff */
[----:B------:R-:W-:-:S04]  /*0120*/  FFMA R10, -R3, R8, R0 ;  /* 0x00000008030a7223 */ /* 0x000fc80000000100 */
[----:B------:R-:W-:Y:S01]  /*0130*/  FFMA R9, R9, R10, R8 ;  /* 0x0000000a09097223 */ /* 0x000fe20000000008 */
[----:B-1----:R-:W-:Y:S06]  /*0140*/  @!P0 BRA `(.L_x_2) ;  /* 0x00000000000c8947 */ /* 0x002fec0003800000 */
[----:B------:R-:W-:-:S07]  /*0150*/  MOV R4, 0x170 ;  /* 0x0000017000047802 */ /* 0x000fce0000000f00 */
[----:B------:R-:W-:Y:S05]  /*0160*/  CALL.REL.NOINC `($__internal_0_$__cuda_sm3x_div_rn_noftz_f32_slowpath) ;  /* 0x0000000000187944 */ /* 0x000fea0003c00000 */
[----:B------:R-:W-:-:S07]  /*0170*/  IMAD.MOV.U32 R9, RZ, RZ, R0 ;  /* 0x000000ffff097224 */ /* 0x000fce00078e0000 */
.L_x_2:
[----:B------:R-:W-:Y:S05]  /*0180*/  BSYNC.RECONVERGENT B0 ;  /* 0x0000000000007941 */ /* 0x000fea0003800200 */
.L_x_1:
[----:B------:R-:W0:Y:S02]  /*0190*/  LDC.64 R4, c[0x0][0x380] ;  /* 0x0000e000ff047b82 */ /* 0x000e240000000a00 */
[----:B0-----:R-:W-:-:S05]  /*01a0*/  IMAD.WIDE R2, R2, 0x4, R4 ;  /* 0x0000000402027825 */ /* 0x001fca00078e0204 */
[----:B------:R-:W-:Y:S01]  /*01b0*/  STG.E desc[UR4][R2.64], R9 ;  /* 0x0000000902007986 */ /* 0x000fe2000c101904 */
[----:B------:R-:W-:Y:S05]  /*01c0*/  EXIT ;  /* 0x000000000000794d */ /* 0x000fea0003800000 */
        .weak           $__internal_0_$__cuda_sm3x_div_rn_noftz_f32_slowpath
        .type           $__internal_0_$__cuda_sm3x_div_rn_noftz_f32_slowpath,@function
        .size           $__internal_0_$__cuda_sm3x_div_rn_noftz_f32_slowpath,(.L_x_28 - $__internal_0_$__cuda_sm3x_div_rn_noftz_f32_slowpath)
$__internal_0_$__cuda_sm3x_div_rn_noftz_f32_slowpath:
[--C-:B------:R-:W-:Y:S01]  /*01d0*/  SHF.R.U32.HI R6, RZ, 0x17, R3.reuse ;  /* 0x00000017ff067819 */ /* 0x100fe20000011603 */
[----:B------:R-:W-:Y:S01]  /*01e0*/  BSSY.RECONVERGENT B1, `(.L_x_3) ;  /* 0x0000064000017945 */ /* 0x000fe20003800200 */
[--C-:B------:R-:W-:Y:S01]  /*01f0*/  SHF.R.U32.HI R5, RZ, 0x17, R0.reuse ;  /* 0x00000017ff057819 */ /* 0x100fe20000011600 */
[----:B------:R-:W-:Y:S01]  /*0200*/  IMAD.MOV.U32 R7, RZ, RZ, R0 ;  /* 0x000000ffff077224 */ /* 0x000fe200078e0000 */
[----:B------:R-:W-:Y:S01]  /*0210*/  LOP3.LUT R6, R6, 0xff, RZ, 0xc0, !PT ;  /* 0x000000ff06067812 */ /* 0x000fe200078ec0ff */
[----:B------:R-:W-:Y:S01]  /*0220*/  IMAD.MOV.U32 R8, RZ, RZ, R3 ;  /* 0x000000ffff087224 */ /* 0x000fe200078e0003 */
[----:B------:R-:W-:-:S03]  /*0230*/  LOP3.LUT R5, R5, 0xff, RZ, 0xc0, !PT ;  /* 0x000000ff05057812 */ /* 0x000fc600078ec0ff */
[----:B------:R-:W-:Y:S02]  /*0240*/  VIADD R11, R6, 0xffffffff ;  /* 0xffffffff060b7836 */ /* 0x000fe40000000000 */
[----:B------:R-:W-:-:S03]  /*0250*/  VIADD R10, R5, 0xffffffff ;  /* 0xffffffff050a7836 */ /* 0x000fc60000000000 */
[----:B------:R-:W-:-:S04]  /*0260*/  ISETP.GT.U32.AND P0, PT, R11, 0xfd, PT ;  /* 0x000000fd0b00780c */ /* 0x000fc80003f04070 */
[----:B------:R-:W-:-:S13]  /*0270*/  ISETP.GT.U32.OR P0, PT, R10, 0xfd, P0 ;  /* 0x000000fd0a00780c */ /* 0x000fda0000704470 */
[----:B------:R-:W-:Y:S01]  /*0280*/  @!P0 IMAD.MOV.U32 R9, RZ, RZ, RZ ;  /* 0x000000ffff098224 */ /* 0x000fe200078e00ff */
[----:B------:R-:W-:Y:S06]  /*0290*/  @!P0 BRA `(.L_x_4) ;  /* 0x00000000005c8947 */ /* 0x000fec0003800000 */
[----:B------:R-:W-:Y:S02]  /*02a0*/  FSETP.GTU.FTZ.AND P0, PT, |R0|, +INF , PT ;  /* 0x7f8000000000780b */ /* 0x000fe40003f1c200 */
[----:B------:R-:W-:-:S04]  /*02b0*/  FSETP.GTU.FTZ.AND P1, PT, |R3|, +INF , PT ;  /* 0x7f8000000300780b */ /* 0x000fc80003f3c200 */
[----:B------:R-:W-:-:S13]  /*02c0*/  PLOP3.LUT P0, PT, P0, P1, PT, 0xf8, 0x8f ;  /* 0x00000000008f781c */ /* 0x000fda0000703f70 */
[----:B------:R-:W-:Y:S05]  /*02d0*/  @P0 BRA `(.L_x_5) ;  /* 0x00000004004c0947 */ /* 0x000fea0003800000 */
[----:B------:R-:W-:-:S13]  /*02e0*/  LOP3.LUT P0, RZ, R8, 0x7fffffff, R7, 0xc8, !PT ;  /* 0x7fffffff08ff7812 */ /* 0x000fda000780c807 */
[----:B------:R-:W-:Y:S05]  /*02f0*/  @!P0 BRA `(.L_x_6) ;  /* 0x00000004003c8947 */ /* 0x000fea0003800000 */
[C---:B------:R-:W-:Y:S02]  /*0300*/  FSETP.NEU.FTZ.AND P2, PT, |R0|.reuse, +INF , PT ;  /* 0x7f8000000000780b */ /* 0x040fe40003f5d200 */
[----:B------:R-:W-:Y:S02]  /*0310*/  FSETP.NEU.FTZ.AND P1, PT, |R3|, +INF , PT ;  /* 0x7f8000000300780b */ /* 0x000fe40003f3d200 */
[----:B------:R-:W-:-:S11]  /*0320*/  FSETP.NEU.FTZ.AND P0, PT, |R0|, +INF , PT ;  /* 0x7f8000000000780b */ /* 0x000fd60003f1d200 */
[----:B------:R-:W-:Y:S05]  /*0330*/  @!P1 BRA !P2, `(.L_x_6) ;  /* 0x00000004002c9947 */ /* 0x000fea0005000000 */
[----:B------:R-:W-:-:S04]  /*0340*/  LOP3.LUT P2, RZ, R7, 0x7fffffff, RZ, 0xc0, !PT ;  /* 0x7fffffff07ff7812 */ /* 0x000fc8000784c0ff */
[----:B------:R-:W-:-:S13]  /*0350*/  PLOP3.LUT P1, PT, P1, P2, PT, 0x2f, 0xf2 ;  /* 0x0000000000f2781c */ /* 0x000fda0000f24577 */
[----:B------:R-:W-:Y:S05]  /*0360*/  @P1 BRA `(.L_x_7) ;  /* 0x0000000400181947 */ /* 0x000fea0003800000 */
[----:B------:R-:W-:-:S04]  /*0370*/  LOP3.LUT P1, RZ, R8, 0x7fffffff, RZ, 0xc0, !PT ;  /* 0x7fffffff08ff7812 */ /* 0x000fc8000782c0ff */
[----:B------:R-:W-:-:S13]  /*0380*/  PLOP3.LUT P0, PT, P0, P1, PT, 0x2f, 0xf2 ;  /* 0x0000000000f2781c */ /* 0x000fda0000702577 */
[----:B------:R-:W-:Y:S05]  /*0390*/  @P0 BRA `(.L_x_8) ;  /* 0x0000000400000947 */ /* 0x000fea0003800000 */
[----:B------:R-:W-:Y:S02]  /*03a0*/  ISETP.GE.AND P0, PT, R10, RZ, PT ;  /* 0x000000ff0a00720c */ /* 0x000fe40003f06270 */
[----:B------:R-:W-:-:S11]  /*03b0*/  ISETP.GE.AND P1, PT, R11, RZ, PT ;  /* 0x000000ff0b00720c */ /* 0x000fd60003f26270 */
[----:B------:R-:W-:Y:S02]  /*03c0*/  @P0 IMAD.MOV.U32 R9, RZ, RZ, RZ ;  /* 0x000000ffff090224 */ /* 0x000fe400078e00ff */
[----:B------:R-:W-:Y:S01]  /*03d0*/  @!P0 FFMA R7, R0, 1.84467440737095516160e+19, RZ ;  /* 0x5f80000000078823 */ /* 0x000fe200000000ff */
[----:B------:R-:W-:Y:S02]  /*03e0*/  @!P0 IMAD.MOV.U32 R9, RZ, RZ, -0x40 ;  /* 0xffffffc0ff098424 */ /* 0x000fe400078e00ff */
[----:B------:R-:W-:Y:S02]  /*03f0*/  @!P1 FFMA R8, R3, 1.84467440737095516160e+19, RZ ;  /* 0x5f80000003089823 */ /* 0x000fe400000000ff */
[----:B------:R-:W-:-:S07]  /*0400*/  @!P1 VIADD R9, R9, 0x40 ;  /* 0x0000004009099836 */ /* 0x000fce0000000000 */
.L_x_4:
[----:B------:R-:W-:Y:S01]  /*0410*/  LEA R3, R6, 0xc0800000, 0x17 ;  /* 0xc080000006037811 */ /* 0x000fe200078eb8ff */
[----:B------:R-:W-:Y:S01]  /*0420*/  VIADD R5, R5, 0xffffff81 ;  /* 0xffffff8105057836 */ /* 0x000fe20000000000 */
[----:B------:R-:W-:Y:S03]  /*0430*/  BSSY.RECONVERGENT B2, `(.L_x_9) ;  /* 0x0000035000027945 */ /* 0x000fe60003800200 */
[----:B------:R-:W-:Y:S01]  /*0440*/  IMAD.IADD R3, R8, 0x1, -R3 ;  /* 0x0000000108037824 */ /* 0x000fe200078e0a03 */
[C---:B------:R-:W-:Y:S01]  /*0450*/  IADD3 R6, PT, PT, R5.reuse, 0x7f, -R6 ;  /* 0x0000007f05067810 */ /* 0x040fe20007ffe806 */
[----:B------:R-:W-:Y:S02]  /*0460*/  IMAD R0, R5, -0x800000, R7 ;  /* 0xff80000005007824 */ /* 0x000fe400078e0207 */
[----:B------:R-:W0:Y:S01]  /*0470*/  MUFU.RCP R8, R3 ;  /* 0x0000000300087308 */ /* 0x000e220000001000 */
[----:B------:R-:W-:Y:S01]  /*0480*/  FADD.FTZ R11, -R3, -RZ ;  /* 0x800000ff030b7221 */ /* 0x000fe20000010100 */
[----:B------:R-:W-:-:S03]  /*0490*/  IMAD.IADD R6, R6, 0x1, R9 ;  /* 0x0000000106067824 */ /* 0x000fc600078e0209 */
[----:B0-----:R-:W-:-:S04]  /*04a0*/  FFMA R13, R8, R11, 1 ;  /* 0x3f800000080d7423 */ /* 0x001fc8000000000b */
[----:B------:R-:W-:-:S04]  /*04b0*/  FFMA R10, R8, R13, R8 ;  /* 0x0000000d080a7223 */ /* 0x000fc80000000008 */
[----:B------:R-:W-:-:S04]  /*04c0*/  FFMA R7, R0, R10, RZ ;  /* 0x0000000a00077223 */ /* 0x000fc800000000ff */
[----:B------:R-:W-:-:S04]  /*04d0*/  FFMA R8, R11, R7, R0 ;  /* 0x000000070b087223 */ /* 0x000fc80000000000 */
[----:B------:R-:W-:-:S04]  /*04e0*/  FFMA R7, R10, R8, R7 ;  /* 0x000000080a077223 */ /* 0x000fc80000000007 */
[----:B------:R-:W-:-:S04]  /*04f0*/  FFMA R8, R11, R7, R0 ;  /* 0x000000070b087223 */ /* 0x000fc80000000000 */
[----:B------:R-:W-:-:S05]  /*0500*/  FFMA R0, R10, R8, R7 ;  /* 0x000000080a007223 */ /* 0x000fca0000000007 */
[----:B------:R-:W-:-:S04]  /*0510*/  SHF.R.U32.HI R3, RZ, 0x17, R0 ;  /* 0x00000017ff037819 */ /* 0x000fc80000011600 */
[----:B------:R-:W-:-:S05]  /*0520*/  LOP3.LUT R3, R3, 0xff, RZ, 0xc0, !PT ;  /* 0x000000ff03037812 */ /* 0x000fca00078ec0ff */
[----:B------:R-:W-:-:S04]  /*0530*/  IMAD.IADD R9, R3, 0x1, R6 ;  /* 0x0000000103097824 */ /* 0x000fc800078e0206 */
[----:B------:R-:W-:-:S05]  /*0540*/  VIADD R3, R9, 0xffffffff ;  /* 0xffffffff09037836 */ /* 0x000fca0000000000 */
[----:B------:R-:W-:-:S13]  /*0550*/  ISETP.GE.U32.AND P0, PT, R3, 0xfe, PT ;  /* 0x000000fe0300780c */ /* 0x000fda0003f06070 */
[----:B------:R-:W-:Y:S05]  /*0560*/  @!P0 BRA `(.L_x_10) ;  /* 0x0000000000808947 */ /* 0x000fea0003800000 */
[----:B------:R-:W-:-:S13]  /*0570*/  ISETP.GT.AND P0, PT, R9, 0xfe, PT ;  /* 0x000000fe0900780c */ /* 0x000fda0003f04270 */
[----:B------:R-:W-:Y:S05]  /*0580*/  @P0 BRA `(.L_x_11) ;  /* 0x00000000006c0947 */ /* 0x000fea0003800000 */
[----:B------:R-:W-:-:S13]  /*0590*/  ISETP.GE.AND P0, PT, R9, 0x1, PT ;  /* 0x000000010900780c */ /* 0x000fda0003f06270 */
[----:B------:R-:W-:Y:S05]  /*05a0*/  @P0 BRA `(.L_x_12) ;  /* 0x0000000000740947 */ /* 0x000fea0003800000 */
[----:B------:R-:W-:Y:S02]  /*05b0*/  ISETP.GE.AND P0, PT, R9, -0x18, PT ;  /* 0xffffffe80900780c */ /* 0x000fe40003f06270 */
[----:B------:R-:W-:-:S11]  /*05c0*/  LOP3.LUT R0, R0, 0x80000000, RZ, 0xc0, !PT ;  /* 0x8000000000007812 */ /* 0x000fd600078ec0ff */
[----:B------:R-:W-:Y:S05]  /*05d0*/  @!P0 BRA `(.L_x_12) ;  /* 0x0000000000688947 */ /* 0x000fea0003800000 */
[CCC-:B------:R-:W-:Y:S01]  /*05e0*/  FFMA.RZ R3, R10.reuse, R8.reuse, R7.reuse ;  /* 0x000000080a037223 */ /* 0x1c0fe2000000c007 */
[CCC-:B------:R-:W-:Y:S01]  /*05f0*/  FFMA.RM R6, R10.reuse, R8.reuse, R7.reuse ;  /* 0x000000080a067223 */ /* 0x1c0fe20000004007 */
[C---:B------:R-:W-:Y:S02]  /*0600*/  ISETP.NE.AND P2, PT, R9.reuse, RZ, PT ;  /* 0x000000ff0900720c */ /* 0x040fe40003f45270 */
[----:B------:R-:W-:Y:S02]  /*0610*/  ISETP.NE.AND P1, PT, R9, RZ, PT ;  /* 0x000000ff0900720c */ /* 0x000fe40003f25270 */
[----:B------:R-:W-:Y:S01]  /*0620*/  LOP3.LUT R5, R3, 0x7fffff, RZ, 0xc0, !PT ;  /* 0x007fffff03057812 */ /* 0x000fe200078ec0ff */
[----:B------:R-:W-:Y:S01]  /*0630*/  FFMA.RP R3, R10, R8, R7 ;  /* 0x000000080a037223 */ /* 0x000fe20000008007 */
[----:B------:R-:W-:Y:S02]  /*0640*/  VIADD R8, R9, 0x20 ;  /* 0x0000002009087836 */ /* 0x000fe40000000000 */
[----:B------:R-:W-:Y:S01]  /*0650*/  LOP3.LUT R5, R5, 0x800000, RZ, 0xfc, !PT ;  /* 0x0080000005057812 */ /* 0x000fe200078efcff */
[----:B------:R-:W-:Y:S01]  /*0660*/  IMAD.MOV R7, RZ, RZ, -R9 ;  /* 0x000000ffff077224 */ /* 0x000fe200078e0a09 */
[----:B------:R-:W-:-:S02]  /*0670*/  FSETP.NEU.FTZ.AND P0, PT, R3, R6, PT ;  /* 0x000000060300720b */ /* 0x000fc40003f1d000 */
[----:B------:R-:W-:Y:S02]  /*0680*/  SHF.L.U32 R8, R5, R8, RZ ;  /* 0x0000000805087219 */ /* 0x000fe400000006ff */
[----:B------:R-:W-:Y:S02]  /*0690*/  SEL R6, R7, RZ, P2 ;  /* 0x000000ff07067207 */ /* 0x000fe40001000000 */
[----:B------:R-:W-:Y:S02]  /*06a0*/  ISETP.NE.AND P1, PT, R8, RZ, P1 ;  /* 0x000000ff0800720c */ /* 0x000fe40000f25270 */
[----:B------:R-:W-:Y:S02]  /*06b0*/  SHF.R.U32.HI R6, RZ, R6, R5 ;  /* 0x00000006ff067219 */ /* 0x000fe40000011605 */
[----:B------:R-:W-:Y:S02]  /*06c0*/  PLOP3.LUT P0, PT, P0, P1, PT, 0xf8, 0x8f ;  /* 0x00000000008f781c */ /* 0x000fe40000703f70 */
[----:B------:R-:W-:-:S02]  /*06d0*/  SHF.R.U32.HI R8, RZ, 0x1, R6 ;  /* 0x00000001ff087819 */ /* 0x000fc40000011606 */
[----:B------:R-:W-:-:S04]  /*06e0*/  SEL R3, RZ, 0x1, !P0 ;  /* 0x00000001ff037807 */ /* 0x000fc80004000000 */
[----:B------:R-:W-:-:S04]  /*06f0*/  LOP3.LUT R3, R3, 0x1, R8, 0xf8, !PT ;  /* 0x0000000103037812 */ /* 0x000fc800078ef808 */
[----:B------:R-:W-:-:S05]  /*0700*/  LOP3.LUT R3, R3, R6, RZ, 0xc0, !PT ;  /* 0x0000000603037212 */ /* 0x000fca00078ec0ff */
[----:B------:R-:W-:-:S05]  /*0710*/  IMAD.IADD R3, R8, 0x1, R3 ;  /* 0x0000000108037824 */ /* 0x000fca00078e0203 */
[----:B------:R-:W-:Y:S01]  /*0720*/  LOP3.LUT R0, R3, R0, RZ, 0xfc, !PT ;  /* 0x0000000003007212 */ /* 0x000fe200078efcff */
[----:B------:R-:W-:Y:S06]  /*0730*/  BRA `(.L_x_12) ;  /* 0x0000000000107947 */ /* 0x000fec0003800000 */
.L_x_11:
[----:B------:R-:W-:-:S04]  /*0740*/  LOP3.LUT R0, R0, 0x80000000, RZ, 0xc0, !PT ;  /* 0x8000000000007812 */ /* 0x000fc800078ec0ff */
[----:B------:R-:W-:Y:S01]  /*0750*/  LOP3.LUT R0, R0, 0x7f800000, RZ, 0xfc, !PT ;  /* 0x7f80000000007812 */ /* 0x000fe200078efcff */
[----:B------:R-:W-:Y:S06]  /*0760*/  BRA `(.L_x_12) ;  /* 0x0000000000047947 */ /* 0x000fec0003800000 */
.L_x_10:
[----:B------:R-:W-:-:S07]  /*0770*/  IMAD R0, R6, 0x800000, R0 ;  /* 0x0080000006007824 */ /* 0x000fce00078e0200 */
.L_x_12:
[----:B------:R-:W-:Y:S05]  /*0780*/  BSYNC.RECONVERGENT B2 ;  /* 0x0000000000027941 */ /* 0x000fea0003800200 */
.L_x_9:
[----:B------:R-:W-:Y:S05]  /*0790*/  BRA `(.L_x_13) ;  /* 0x0000000000207947 */ /* 0x000fea0003800000 */
.L_x_8:
[----:B------:R-:W-:-:S04]  /*07a0*/  LOP3.LUT R0, R8, 0x80000000, R7, 0x48, !PT ;  /* 0x8000000008007812 */ /* 0x000fc800078e4807 */
[----:B------:R-:W-:Y:S01]  /*07b0*/  LOP3.LUT R0, R0, 0x7f800000, RZ, 0xfc, !PT ;  /* 0x7f80000000007812 */ /* 0x000fe200078efcff */
[----:B------:R-:W-:Y:S06]  /*07c0*/  BRA `(.L_x_13) ;  /* 0x0000000000147947 */ /* 0x000fec0003800000 */
.L_x_7:
[----:B------:R-:W-:Y:S01]  /*07d0*/  LOP3.LUT R0, R8, 0x80000000, R7, 0x48, !PT ;  /* 0x8000000008007812 */ /* 0x000fe200078e4807 */
[----:B------:R-:W-:Y:S06]  /*07e0*/  BRA `(.L_x_13) ;  /* 0x00000000000c7947 */ /* 0x000fec0003800000 */
.L_x_6:
[----:B------:R-:W0:Y:S01]  /*07f0*/  MUFU.RSQ R0, -QNAN ;  /* 0xffc0000000007908 */ /* 0x000e220000001400 */
[----:B------:R-:W-:Y:S05]  /*0800*/  BRA `(.L_x_13) ;  /* 0x0000000000047947 */ /* 0x000fea0003800000 */
.L_x_5:
[----:B------:R-:W-:-:S07]  /*0810*/  FADD.FTZ R0, R0, R3 ;  /* 0x0000000300007221 */ /* 0x000fce0000010000 */
.L_x_13:
[----:B------:R-:W-:Y:S05]  /*0820*/  BSYNC.RECONVERGENT B1 ;  /* 0x0000000000017941 */ /* 0x000fea0003800200 */
.L_x_3:
[----:B------:R-:W-:-:S04]  /*0830*/  IMAD.MOV.U32 R5, RZ, RZ, 0x0 ;  /* 0x00000000ff057424 */ /* 0x000fc800078e00ff */
[----:B0-----:R-:W-:Y:S05]  /*0840*/  RET.REL.NODEC R4 `(_Z6devideIfEvPT_S1_S1_) ;  /* 0xfffffff404ec7950 */ /* 0x001fea0003c3ffff */
.L_x_14:
        /* <DEDUP_REMOVED lines=11> */
.L_x_28:


//--------------------- .text._Z10reduce_sumIfEvPT_PKS0_ --------------------------
	.section	.text._Z10reduce_sumIfEvPT_PKS0_,"ax",@progbits
	.align	128
        .global         _Z10reduce_sumIfEvPT_PKS0_
        .type           _Z10reduce_sumIfEvPT_PKS0_,@function
        .size           _Z10reduce_sumIfEvPT_PKS0_,(.L_x_31 - _Z10reduce_sumIfEvPT_PKS0_)
        .other          _Z10reduce_sumIfEvPT_PKS0_,@"STO_CUDA_ENTRY STV_DEFAULT"
_Z10reduce_sumIfEvPT_PKS0_:
.text._Z10reduce_sumIfEvPT_PKS0_:
[----:B------:R-:W-:Y:S01]  /*0000*/  LDC R1, c[0x0][0x37c] ;  /* 0x0000df00ff017b82 */ /* 0x000fe20000000800 */
[----:B------:R-:W0:Y:S07]  /*0010*/  S2R R6, SR_TID.X ;  /* 0x0000000000067919 */ /* 0x000e2e0000002100 */
[----:B------:R-:W1:Y:S01]  /*0020*/  LDC.64 R2, c[0x0][0x388] ;  /* 0x0000e200ff027b82 */ /* 0x000e620000000a00 */
[----:B------:R-:W0:Y:S01]  /*0030*/  LDCU UR8, c[0x0][0x360] ;  /* 0x00006c00ff0877ac */ /* 0x000e220008000800 */
[----:B------:R-:W0:Y:S01]  /*0040*/  S2R R7, SR_CTAID.X ;  /* 0x0000000000077919 */ /* 0x000e220000002500 */
[----:B------:R-:W2:Y:S01]  /*0050*/  LDCU.64 UR6, c[0x0][0x358] ;  /* 0x00006b00ff0677ac */ /* 0x000ea20008000a00 */
[----:B0-----:R-:W-:-:S04]  /*0060*/  IMAD R5, R7, UR8, R6 ;  /* 0x0000000807057c24 */ /* 0x001fc8000f8e0206 */
[----:B-1----:R-:W-:-:S06]  /*0070*/  IMAD.WIDE R2, R5, 0x4, R2 ;  /* 0x0000000405027825 */ /* 0x002fcc00078e0202 */
[----:B--2---:R-:W2:Y:S01]  /*0080*/  LDG.E R2, desc[UR6][R2.64] ;  /* 0x0000000602027981 */ /* 0x004ea2000c1e1900 */
[----:B------:R-:W0:Y:S01]  /*0090*/  S2UR UR5, SR_CgaCtaId ;  /* 0x00000000000579c3 */ /* 0x000e220000008800 */
[----:B------:R-:W-:Y:S01]  /*00a0*/  UMOV UR4, 0x400 ;  /* 0x0000040000047882 */ /* 0x000fe20000000000 */
[----:B------:R-:W-:Y:S01]  /*00b0*/  UISETP.GE.U32.AND UP0, UPT, UR8, 0x2, UPT ;  /* 0x000000020800788c */ /* 0x000fe2000bf06070 */
[----:B------:R-:W-:Y:S01]  /*00c0*/  ISETP.NE.AND P0, PT, R6, RZ, PT ;  /* 0x000000ff0600720c */ /* 0x000fe20003f05270 */
[----:B0-----:R-:W-:-:S06]  /*00d0*/  ULEA UR4, UR5, UR4, 0x18 ;  /* 0x0000000405047291 */ /* 0x001fcc000f8ec0ff */
[----:B------:R-:W-:-:S05]  /*00e0*/  LEA R5, R6, UR4, 0x2 ;  /* 0x0000000406057c11 */ /* 0x000fca000f8e10ff */
[----:B--2---:R0:W-:Y:S01]  /*00f0*/  STS [R5], R2 ;  /* 0x0000000205007388 */ /* 0x0041e20000000800 */
[----:B------:R-:W-:Y:S06]  /*0100*/  BAR.SYNC.DEFER_BLOCKING 0x0 ;  /* 0x0000000000007b1d */ /* 0x000fec0000010000 */
[----:B------:R-:W-:Y:S05]  /*0110*/  BRA.U !UP0, `(.L_x_15) ;  /* 0x0000000108307547 */ /* 0x000fea000b800000 */
[----:B------:R-:W-:-:S07]  /*0120*/  IMAD.U32 R0, RZ, RZ, UR8 ;  /* 0x00000008ff007e24 */ /* 0x000fce000f8e00ff */
.L_x_16:
[----:B------:R-:W-:-:S04]  /*0130*/  SHF.R.U32.HI R8, RZ, 0x1, R0 ;  /* 0x00000001ff087819 */ /* 0x000fc80000011600 */
[----:B------:R-:W-:-:S13]  /*0140*/  ISETP.GE.U32.AND P1, PT, R6, R8, PT ;  /* 0x000000080600720c */ /* 0x000fda0003f26070 */
[----:B0-----:R-:W-:Y:S01]  /*0150*/  @!P1 LEA R2, R8, R5, 0x2 ;  /* 0x0000000508029211 */ /* 0x001fe200078e10ff */
[----:B------:R-:W-:Y:S05]  /*0160*/  @!P1 LDS R3, [R5] ;  /* 0x0000000005039984 */ /* 0x000fea0000000800 */
[----:B------:R-:W0:Y:S02]  /*0170*/  @!P1 LDS R2, [R2] ;  /* 0x0000000002029984 */ /* 0x000e240000000800 */
[----:B0-----:R-:W-:-:S05]  /*0180*/  @!P1 FADD R4, R2, R3 ;  /* 0x0000000302049221 */ /* 0x001fca0000000000 */
[----:B------:R1:W-:Y:S01]  /*0190*/  @!P1 STS [R5], R4 ;  /* 0x0000000405009388 */ /* 0x0003e20000000800 */
[----:B------:R-:W-:Y:S01]  /*01a0*/  BAR.SYNC.DEFER_BLOCKING 0x0 ;  /* 0x0000000000007b1d */ /* 0x000fe20000010000 */
[----:B------:R-:W-:Y:S01]  /*01b0*/  ISETP.GT.U32.AND P1, PT, R0, 0x3, PT ;  /* 0x000000030000780c */ /* 0x000fe20003f24070 */
[----:B------:R-:W-:-:S12]  /*01c0*/  IMAD.MOV.U32 R0, RZ, RZ, R8 ;  /* 0x000000ffff007224 */ /* 0x000fd800078e0008 */
[----:B-1----:R-:W-:Y:S05]  /*01d0*/  @P1 BRA `(.L_x_16) ;  /* 0xfffffffc00d41947 */ /* 0x002fea000383ffff */
.L_x_15:
[----:B------:R-:W-:Y:S05]  /*01e0*/  @P0 EXIT ;  /* 0x000000000000094d */ /* 0x000fea0003800000 */
[----:B------:R-:W1:Y:S01]  /*01f0*/  S2UR UR5, SR_CgaCtaId ;  /* 0x00000000000579c3 */ /* 0x000e620000008800 */
[----:B------:R-:W-:-:S07]  /*0200*/  UMOV UR4, 0x400 ;  /* 0x0000040000047882 */ /* 0x000fce0000000000 */
[----:B0-----:R-:W0:Y:S01]  /*0210*/  LDC.64 R2, c[0x0][0x380] ;  /* 0x0000e000ff027b82 */ /* 0x001e220000000a00 */
[----:B-1----:R-:W-:Y:S01]  /*0220*/  ULEA UR4, UR5, UR4, 0x18 ;  /* 0x0000000405047291 */ /* 0x002fe2000f8ec0ff */
[----:B0-----:R-:W-:-:S08]  /*0230*/  IMAD.WIDE.U32 R2, R7, 0x4, R2 ;  /* 0x0000000407027825 */ /* 0x001fd000078e0002 */
[----:B------:R-:W0:Y:S04]  /*0240*/  LDS R5, [UR4] ;  /* 0x00000004ff057984 */ /* 0x000e280008000800 */
[----:B0-----:R-:W-:Y:S01]  /*0250*/  STG.E desc[UR6][R2.64], R5 ;  /* 0x0000000502007986 */ /* 0x001fe2000c101906 */
[----:B------:R-:W-:Y:S05]  /*0260*/  EXIT ;  /* 0x000000000000794d */ /* 0x000fea0003800000 */
.L_x_17:
        /* <DEDUP_REMOVED lines=9> */
.L_x_31:


//--------------------- .text._Z13pairwise_multIfEvPKT_S2_PS0_ --------------------------
	.section	.text._Z13pairwise_multIfEvPKT_S2_PS0_,"ax",@progbits
	.align	128
        .global         _Z13pairwise_multIfEvPKT_S2_PS0_
        .type           _Z13pairwise_multIfEvPKT_S2_PS0_,@function
        .size           _Z13pairwise_multIfEvPKT_S2_PS0_,(.L_x_32 - _Z13pairwise_multIfEvPKT_S2_PS0_)
        .other          _Z13pairwise_multIfEvPKT_S2_PS0_,@"STO_CUDA_ENTRY STV_DEFAULT"
_Z13pairwise_multIfEvPKT_S2_PS0_:
.text._Z13pairwise_multIfEvPKT_S2_PS0_:
[----:B------:R-:W-:Y:S01]  /*0000*/  LDC R1, c[0x0][0x37c] ;  /* 0x0000df00ff017b82 */ /* 0x000fe20000000800 */
[----:B------:R-:W0:Y:S07]  /*0010*/  S2R R9, SR_TID.X ;  /* 0x0000000000097919 */ /* 0x000e2e0000002100 */
[----:B------:R-:W0:Y:S01]  /*0020*/  S2UR UR6, SR_CTAID.X ;  /* 0x00000000000679c3 */ /* 0x000e220000002500 */
[----:B------:R-:W1:Y:S07]  /*0030*/  LDCU.64 UR4, c[0x0][0x358] ;  /* 0x00006b00ff0477ac */ /* 0x000e6e0008000a00 */
[----:B------:R-:W0:Y:S08]  /*0040*/  LDC R0, c[0x0][0x360] ;  /* 0x0000d800ff007b82 */ /* 0x000e300000000800 */
[----:B------:R-:W2:Y:S08]  /*0050*/  LDC.64 R2, c[0x0][0x380] ;  /* 0x0000e000ff027b82 */ /* 0x000eb00000000a00 */
[----:B------:R-:W3:Y:S01]  /*0060*/  LDC.64 R4, c[0x0][0x388] ;  /* 0x0000e200ff047b82 */ /* 0x000ee20000000a00 */
[----:B0-----:R-:W-:-:S07]  /*0070*/  IMAD R9, R0, UR6, R9 ;  /* 0x0000000600097c24 */ /* 0x001fce000f8e0209 */
[----:B------:R-:W0:Y:S01]  /*0080*/  LDC.64 R6, c[0x0][0x390] ;  /* 0x0000e400ff067b82 */ /* 0x000e220000000a00 */
[----:B--2---:R-:W-:-:S06]  /*0090*/  IMAD.WIDE R2, R9, 0x4, R2 ;  /* 0x0000000409027825 */ /* 0x004fcc00078e0202 */
[----:B-1----:R-:W2:Y:S01]  /*00a0*/  LDG.E R2, desc[UR4][R2.64] ;  /* 0x0000000402027981 */ /* 0x002ea2000c1e1900 */
[----:B---3--:R-:W-:-:S06]  /*00b0*/  IMAD.WIDE R4, R9, 0x4, R4 ;  /* 0x0000000409047825 */ /* 0x008fcc00078e0204 */
[----:B------:R-:W2:Y:S01]  /*00c0*/  LDG.E R5, desc[UR4][R4.64] ;  /* 0x0000000404057981 */ /* 0x000ea2000c1e1900 */
[----:B0-----:R-:W-:-:S04]  /*00d0*/  IMAD.WIDE R6, R9, 0x4, R6 ;  /* 0x0000000409067825 */ /* 0x001fc800078e0206 */
[----:B--2---:R-:W-:-:S05]  /*00e0*/  FMUL R9, R2, R5 ;  /* 0x0000000502097220 */ /* 0x004fca0000400000 */
[----:B------:R-:W-:Y:S01]  /*00f0*/  STG.E desc[UR4][R6.64], R9 ;  /* 0x0000000906007986 */ /* 0x000fe2000c101904 */
[----:B------:R-:W-:Y:S05]  /*0100*/  EXIT ;  /* 0x000000000000794d */ /* 0x000fea0003800000 */
.L_x_18:
        /* <DEDUP_REMOVED lines=15> */
.L_x_32:


//--------------------- .text._Z6saxpy2IfEvPT_PKS0_S3_S0_ --------------------------
	.section	.text._Z6saxpy2IfEvPT_PKS0_S3_S0_,"ax",@progbits
	.align	128
        .global         _Z6saxpy2IfEvPT_PKS0_S3_S0_
        .type           _Z6saxpy2IfEvPT_PKS0_S3_S0_,@function
        .size           _Z6saxpy2IfEvPT_PKS0_S3_S0_,(.L_x_33 - _Z6saxpy2IfEvPT_PKS0_S3_S0_)
        .other          _Z6saxpy2IfEvPT_PKS0_S3_S0_,@"STO_CUDA_ENTRY STV_DEFAULT"
_Z6saxpy2IfEvPT_PKS0_S3_S0_:
.text._Z6saxpy2IfEvPT_PKS0_S3_S0_:
[----:B------:R-:W-:Y:S01]  /*0000*/  LDC R1, c[0x0][0x37c] ;  /* 0x0000df00ff017b82 */ /* 0x000fe20000000800 */
[----:B------:R-:W0:Y:S07]  /*0010*/  S2R R9, SR_TID.X ;  /* 0x0000000000097919 */ /* 0x000e2e0000002100 */
[----:B------:R-:W1:Y:S01]  /*0020*/  LDC.64 R2, c[0x0][0x388] ;  /* 0x0000e200ff027b82 */ /* 0x000e620000000a00 */
[----:B------:R-:W0:Y:S01]  /*0030*/  LDCU UR6, c[0x0][0x360] ;  /* 0x00006c00ff0677ac */ /* 0x000e220008000800 */
[----:B------:R-:W0:Y:S01]  /*0040*/  S2R R0, SR_CTAID.X ;  /* 0x0000000000007919 */ /* 0x000e220000002500 */
[----:B------:R-:W2:Y:S05]  /*0050*/  LDCU.64 UR4, c[0x0][0x358] ;  /* 0x00006b00ff0477ac */ /* 0x000eaa0008000a00 */
[----:B------:R-:W3:Y:S08]  /*0060*/  LDC.64 R4, c[0x0][0x390] ;  /* 0x0000e400ff047b82 */ /* 0x000ef00000000a00 */
[----:B------:R-:W4:Y:S01]  /*0070*/  LDC.64 R6, c[0x0][0x380] ;  /* 0x0000e000ff067b82 */ /* 0x000f220000000a00 */
[----:B0-----:R-:W-:Y:S01]  /*0080*/  IMAD R9, R0, UR6, R9 ;  /* 0x0000000600097c24 */ /* 0x001fe2000f8e0209 */
[----:B------:R-:W0:Y:S03]  /*0090*/  LDCU UR6, c[0x0][0x398] ;  /* 0x00007300ff0677ac */ /* 0x000e260008000800 */
[----:B-1----:R-:W-:-:S04]  /*00a0*/  IMAD.WIDE R2, R9, 0x4, R2 ;  /* 0x0000000409027825 */ /* 0x002fc800078e0202 */
[C---:B---3--:R-:W-:Y:S02]  /*00b0*/  IMAD.WIDE R4, R9.reuse, 0x4, R4 ;  /* 0x0000000409047825 */ /* 0x048fe400078e0204 */
[----:B--2---:R-:W0:Y:S04]  /*00c0*/  LDG.E R2, desc[UR4][R2.64] ;  /* 0x0000000402027981 */ /* 0x004e28000c1e1900 */
[----:B------:R-:W0:Y:S01]  /*00d0*/  LDG.E R5, desc[UR4][R4.64] ;  /* 0x0000000404057981 */ /* 0x000e22000c1e1900 */
[----:B----4-:R-:W-:-:S04]  /*00e0*/  IMAD.WIDE R6, R9, 0x4, R6 ;  /* 0x0000000409067825 */ /* 0x010fc800078e0206 */
[----:B0-----:R-:W-:-:S05]  /*00f0*/  FFMA R9, R5, UR6, R2 ;  /* 0x0000000605097c23 */ /* 0x001fca0008000002 */
[----:B------:R-:W-:Y:S01]  /*0100*/  STG.E desc[UR4][R6.64], R9 ;  /* 0x0000000906007986 */ /* 0x000fe2000c101904 */
[----:B------:R-:W-:Y:S05]  /*0110*/  EXIT ;  /* 0x000000000000794d */ /* 0x000fea0003800000 */
.L_x_19:
        /* <DEDUP_REMOVED lines=14> */
.L_x_33:


//--------------------- .text._Z7vec_absPfS_      --------------------------
	.section	.text._Z7vec_absPfS_,"ax",@progbits
	.align	128
        .global         _Z7vec_absPfS_
        .type           _Z7vec_absPfS_,@function
        .size           _Z7vec_absPfS_,(.L_x_34 - _Z7vec_absPfS_)
        .other          _Z7vec_absPfS_,@"STO_CUDA_ENTRY STV_DEFAULT"
_Z7vec_absPfS_:
.text._Z7vec_absPfS_:
        /* <DEDUP_REMOVED lines=8> */
[----:B--2---:R-:W-:-:S06]  /*0080*/  IMAD.WIDE R2, R7, 0x4, R2 ;  /* 0x0000000407027825 */ /* 0x004fcc00078e0202 */
[----:B-1----:R-:W2:Y:S01]  /*0090*/  LDG.E R2, desc[UR4][R2.64] ;  /* 0x0000000402027981 */ /* 0x002ea2000c1e1900 */
[----:B---3--:R-:W-:-:S04]  /*00a0*/  IMAD.WIDE R4, R7, 0x4, R4 ;  /* 0x0000000407047825 */ /* 0x008fc800078e0204 */
[----:B--2---:R-:W-:-:S05]  /*00b0*/  FADD R7, |R2|, -RZ ;  /* 0x800000ff02077221 */ /* 0x004fca0000000200 */
[----:B------:R-:W-:Y:S01]  /*00c0*/  STG.E desc[UR4][R4.64], R7 ;  /* 0x0000000704007986 */ /* 0x000fe2000c101904 */
[----:B------:R-:W-:Y:S05]  /*00d0*/  EXIT ;  /* 0x000000000000794d */ /* 0x000fea0003800000 */
.L_x_20:
        /* <DEDUP_REMOVED lines=10> */
.L_x_34:


//--------------------- .text._Z7mat_vec6MatrixPfS0_ --------------------------
	.section	.text._Z7mat_vec6MatrixPfS0_,"ax",@progbits
	.align	128
        .global         _Z7mat_vec6MatrixPfS0_
        .type           _Z7mat_vec6MatrixPfS0_,@function
        .size           _Z7mat_vec6MatrixPfS0_,(.L_x_35 - _Z7mat_vec6MatrixPfS0_)
        .other          _Z7mat_vec6MatrixPfS0_,@"STO_CUDA_ENTRY STV_DEFAULT"
_Z7mat_vec6MatrixPfS0_:
.text._Z7mat_vec6MatrixPfS0_:
[----:B------:R-:W-:Y:S01]  /*0000*/  LDC R1, c[0x0][0x37c] ;  /* 0x0000df00ff017b82 */ /* 0x000fe20000000800 */
[----:B------:R-:W0:Y:S07]  /*0010*/  S2R R0, SR_TID.X ;  /* 0x0000000000007919 */ /* 0x000e2e0000002100 */
[----:B------:R-:W0:Y:S01]  /*0020*/  S2UR UR4, SR_CTAID.X ;  /* 0x00000000000479c3 */ /* 0x000e220000002500 */
[----:B------:R-:W1:Y:S07]  /*0030*/  LDCU UR11, c[0x0][0x388] ;  /* 0x00007100ff0b77ac */ /* 0x000e6e0008000800 */
[----:B------:R-:W0:Y:S02]  /*0040*/  LDC R3, c[0x0][0x360] ;  /* 0x0000d800ff037b82 */ /* 0x000e240000000800 */
[----:B0-----:R-:W-:-:S05]  /*0050*/  IMAD R0, R3, UR4, R0 ;  /* 0x0000000403007c24 */ /* 0x001fca000f8e0200 */
[----:B-1----:R-:W-:-:S13]  /*0060*/  ISETP.GT.AND P0, PT, R0, UR11, PT ;  /* 0x0000000b00007c0c */ /* 0x002fda000bf04270 */
[----:B------:R-:W-:Y:S05]  /*0070*/  @P0 EXIT ;  /* 0x000000000000094d */ /* 0x000fea0003800000 */
[----:B------:R-:W-:Y:S01]  /*0080*/  UISETP.GE.AND UP0, UPT, UR11, 0x1, UPT ;  /* 0x000000010b00788c */ /* 0x000fe2000bf06270 */
[----:B------:R-:W-:Y:S01]  /*0090*/  HFMA2 R15, -RZ, RZ, 0, 0 ;  /* 0x00000000ff0f7431 */ /* 0x000fe200000001ff */
[----:B------:R-:W0:Y:S07]  /*00a0*/  LDCU.64 UR12, c[0x0][0x358] ;  /* 0x00006b00ff0c77ac */ /* 0x000e2e0008000a00 */
[----:B------:R-:W-:Y:S05]  /*00b0*/  BRA.U !UP0, `(.L_x_21) ;  /* 0x0000000908687547 */ /* 0x000fea000b800000 */
[----:B------:R-:W-:Y:S02]  /*00c0*/  UISETP.GE.U32.AND UP1, UPT, UR11, 0x10, UPT ;  /* 0x000000100b00788c */ /* 0x000fe4000bf26070 */
[----:B------:R-:W-:Y:S01]  /*00d0*/  IMAD R7, R0, UR11, RZ ;  /* 0x0000000b00077c24 */ /* 0x000fe2000f8e02ff */
[----:B------:R-:W-:Y:S01]  /*00e0*/  ULOP3.LUT UR8, UR11, 0xf, URZ, 0xc0, !UPT ;  /* 0x0000000f0b087892 */ /* 0x000fe2000f8ec0ff */
[----:B------:R-:W-:Y:S02]  /*00f0*/  MOV R15, RZ ;  /* 0x000000ff000f7202 */ /* 0x000fe40000000f00 */
[----:B------:R-:W-:Y:S01]  /*0100*/  MOV R8, RZ ;  /* 0x000000ff00087202 */ /* 0x000fe20000000f00 */
[----:B------:R-:W-:Y:S02]  /*0110*/  UISETP.NE.AND UP0, UPT, UR8, URZ, UPT ;  /* 0x000000ff0800728c */ /* 0x000fe4000bf05270 */
[----:B------:R-:W-:Y:S09]  /*0120*/  BRA.U !UP1, `(.L_x_22) ;  /* 0x0000000509187547 */ /* 0x000ff2000b800000 */
[----:B------:R-:W1:Y:S01]  /*0130*/  LDCU.64 UR4, c[0x0][0x390] ;  /* 0x00007200ff0477ac */ /* 0x000e620008000a00 */
[----:B------:R-:W-:Y:S02]  /*0140*/  MOV R15, RZ ;  /* 0x000000ff000f7202 */ /* 0x000fe40000000f00 */
[----:B------:R-:W-:Y:S01]  /*0150*/  MOV R6, R7 ;  /* 0x0000000700067202 */ /* 0x000fe20000000f00 */
[----:B------:R-:W2:Y:S01]  /*0160*/  LDCU.64 UR6, c[0x0][0x380] ;  /* 0x00007000ff0677ac */ /* 0x000ea20008000a00 */
[----:B------:R-:W-:-:S04]  /*0170*/  ULOP3.LUT UR9, UR11, 0x7ffffff0, URZ, 0xc0, !UPT ;  /* 0x7ffffff00b097892 */ /* 0x000fc8000f8ec0ff */
[----:B------:R-:W-:Y:S02]  /*0180*/  UIADD3 UR10, UPT, UPT, -UR9, URZ, URZ ;  /* 0x000000ff090a7290 */ /* 0x000fe4000fffe1ff */
[----:B------:R-:W-:Y:S01]  /*0190*/  MOV R8, UR9 ;  /* 0x0000000900087c02 */ /* 0x000fe20008000f00 */
[----:B-1----:R-:W-:-:S04]  /*01a0*/  UIADD3 UR4, UP2, UPT, UR4, 0x20, URZ ;  /* 0x0000002004047890 */ /* 0x002fc8000ff5e0ff */
[----:B------:R-:W-:Y:S02]  /*01b0*/  UIADD3.X UR5, UPT, UPT, URZ, UR5, URZ, UP2, !UPT ;  /* 0x00000005ff057290 */ /* 0x000fe400097fe4ff */
[----:B--2---:R-:W-:Y:S01]  /*01c0*/  UIADD3 UR6, UP1, UPT, UR6, 0x20, URZ ;  /* 0x0000002006067890 */ /* 0x004fe2000ff3e0ff */
[----:B------:R-:W-:-:S03]  /*01d0*/  MOV R2, UR4 ;  /* 0x0000000400027c02 */ /* 0x000fc60008000f00 */
[----:B------:R-:W-:Y:S01]  /*01e0*/  MOV R3, UR5 ;  /* 0x0000000500037c02 */ /* 0x000fe20008000f00 */
[----:B------:R-:W-:-:S12]  /*01f0*/  UIADD3.X UR7, UPT, UPT, URZ, UR7, URZ, UP1, !UPT ;  /* 0x00000007ff077290 */ /* 0x000fd80008ffe4ff */
.L_x_23:
[----:B------:R-:W-:Y:S01]  /*0200*/  MOV R4, UR6 ;  /* 0x0000000600047c02 */ /* 0x000fe20008000f00 */
[----:B0-----:R-:W2:Y:S01]  /*0210*/  LDG.E R17, desc[UR12][R2.64+-0x20] ;  /* 0xffffe00c02117981 */ /* 0x001ea2000c1e1900 */
[----:B------:R-:W-:-:S03]  /*0220*/  MOV R5, UR7 ;  /* 0x0000000700057c02 */ /* 0x000fc60008000f00 */
[----:B------:R-:W3:Y:S01]  /*0230*/  LDG.E R25, desc[UR12][R2.64+-0x1c] ;  /* 0xffffe40c02197981 */ /* 0x000ee2000c1e1900 */
[----:B------:R-:W-:-:S03]  /*0240*/  IMAD.WIDE R4, R6, 0x4, R4 ;  /* 0x0000000406047825 */ /* 0x000fc600078e0204 */
[----:B------:R-:W4:Y:S04]  /*0250*/  LDG.E R19, desc[UR12][R2.64+-0x18] ;  /* 0xffffe80c02137981 */ /* 0x000f28000c1e1900 */
[----:B------:R-:W2:Y:S04]  /*0260*/  LDG.E R16, desc[UR12][R4.64+-0x20] ;  /* 0xffffe00c04107981 */ /* 0x000ea8000c1e1900 */
[----:B------:R-:W3:Y:S04]  /*0270*/  LDG.E R18, desc[UR12][R4.64+-0x1c] ;  /* 0xffffe40c04127981 */ /* 0x000ee8000c1e1900 */
[----:B------:R-:W4:Y:S04]  /*0280*/  LDG.E R20, desc[UR12][R4.64+-0x18] ;  /* 0xffffe80c04147981 */ /* 0x000f28000c1e1900 */
[----:B------:R-:W5:Y:S04]  /*0290*/  LDG.E R22, desc[UR12][R2.64+-0x14] ;  /* 0xffffec0c02167981 */ /* 0x000f68000c1e1900 */
        /* <DEDUP_REMOVED lines=8> */
[----:B------:R-:W5:Y:S01]  /*0320*/  LDG.E R14, desc[UR12][R4.64+-0x4] ;  /* 0xfffffc0c040e7981 */ /* 0x000f62000c1e1900 */
[----:B--2---:R-:W-:-:S03]  /*0330*/  FFMA R17, R16, R17, R15 ;  /* 0x0000001110117223 */ /* 0x004fc6000000000f */
[----:B------:R-:W2:Y:S04]  /*0340*/  LDG.E R15, desc[UR12][R2.64] ;  /* 0x0000000c020f7981 */ /* 0x000ea8000c1e1900 */
[----:B------:R-:W2:Y:S01]  /*0350*/  LDG.E R16, desc[UR12][R4.64] ;  /* 0x0000000c04107981 */ /* 0x000ea2000c1e1900 */
[----:B---3--:R-:W-:-:S03]  /*0360*/  FFMA R25, R18, R25, R17 ;  /* 0x0000001912197223 */ /* 0x008fc60000000011 */
[----:B------:R-:W3:Y:S01]  /*0370*/  LDG.E R17, desc[UR12][R2.64+0x4] ;  /* 0x0000040c02117981 */ /* 0x000ee2000c1e1900 */
[----:B----4-:R-:W-:-:S03]  /*0380*/  FFMA R26, R20, R19, R25 ;  /* 0x00000013141a7223 */ /* 0x010fc60000000019 */
[----:B------:R-:W3:Y:S04]  /*0390*/  LDG.E R18, desc[UR12][R4.64+0x4] ;  /* 0x0000040c04127981 */ /* 0x000ee8000c1e1900 */
[----:B------:R-:W4:Y:S01]  /*03a0*/  LDG.E R20, desc[UR12][R2.64+0x8] ;  /* 0x0000080c02147981 */ /* 0x000f22000c1e1900 */
[----:B-----5:R-:W-:-:S03]  /*03b0*/  FFMA R25, R21, R22, R26 ;  /* 0x0000001615197223 */ /* 0x020fc6000000001a */
[----:B------:R-:W4:Y:S04]  /*03c0*/  LDG.E R19, desc[UR12][R4.64+0x8] ;  /* 0x0000080c04137981 */ /* 0x000f28000c1e1900 */
[----:B------:R-:W5:Y:S01]  /*03d0*/  LDG.E R22, desc[UR12][R2.64+0xc] ;  /* 0x00000c0c02167981 */ /* 0x000f62000c1e1900 */
[----:B------:R-:W-:-:S03]  /*03e0*/  FFMA R25, R24, R23, R25 ;  /* 0x0000001718197223 */ /* 0x000fc60000000019 */
[----:B------:R-:W5:Y:S04]  /*03f0*/  LDG.E R21, desc[UR12][R4.64+0xc] ;  /* 0x00000c0c04157981 */ /* 0x000f68000c1e1900 */
[----:B------:R-:W5:Y:S01]  /*0400*/  LDG.E R24, desc[UR12][R2.64+0x10] ;  /* 0x0000100c02187981 */ /* 0x000f62000c1e1900 */
[----:B------:R-:W-:-:S03]  /*0410*/  FFMA R25, R10, R9, R25 ;  /* 0x000000090a197223 */ /* 0x000fc60000000019 */
[----:B------:R-:W5:Y:S04]  /*0420*/  LDG.E R23, desc[UR12][R4.64+0x10] ;  /* 0x0000100c04177981 */ /* 0x000f68000c1e1900 */
[----:B------:R-:W5:Y:S01]  /*0430*/  LDG.E R10, desc[UR12][R2.64+0x14] ;  /* 0x0000140c020a7981 */ /* 0x000f62000c1e1900 */
[----:B------:R-:W-:-:S03]  /*0440*/  FFMA R27, R12, R11, R25 ;  /* 0x0000000b0c1b7223 */ /* 0x000fc60000000019 */
[----:B------:R-:W5:Y:S04]  /*0450*/  LDG.E R9, desc[UR12][R4.64+0x14] ;  /* 0x0000140c04097981 */ /* 0x000f68000c1e1900 */
[----:B------:R-:W5:Y:S04]  /*0460*/  LDG.E R11, desc[UR12][R2.64+0x18] ;  /* 0x0000180c020b7981 */ /* 0x000f68000c1e1900 */
[----:B------:R-:W5:Y:S04]  /*0470*/  LDG.E R12, desc[UR12][R4.64+0x18] ;  /* 0x0000180c040c7981 */ /* 0x000f68000c1e1900 */
[----:B------:R-:W5:Y:S04]  /*0480*/  LDG.E R25, desc[UR12][R4.64+0x1c] ;  /* 0x00001c0c04197981 */ /* 0x000f68000c1e1900 */
[----:B------:R0:W5:Y:S01]  /*0490*/  LDG.E R26, desc[UR12][R2.64+0x1c] ;  /* 0x00001c0c021a7981 */ /* 0x000162000c1e1900 */
[----:B------:R-:W-:Y:S01]  /*04a0*/  FFMA R13, R14, R13, R27 ;  /* 0x0000000d0e0d7223 */ /* 0x000fe2000000001b */
[----:B------:R-:W-:-:S04]  /*04b0*/  UIADD3 UR10, UPT, UPT, UR10, 0x10, URZ ;  /* 0x000000100a0a7890 */ /* 0x000fc8000fffe0ff */
[----:B------:R-:W-:Y:S01]  /*04c0*/  UISETP.NE.AND UP1, UPT, UR10, URZ, UPT ;  /* 0x000000ff0a00728c */ /* 0x000fe2000bf25270 */
[----:B0-----:R-:W-:Y:S02]  /*04d0*/  IADD3 R2, P0, PT, R2, 0x40, RZ ;  /* 0x0000004002027810 */ /* 0x001fe40007f1e0ff */
[----:B------:R-:W-:Y:S02]  /*04e0*/  IADD3 R6, PT, PT, R6, 0x10, RZ ;  /* 0x0000001006067810 */ /* 0x000fe40007ffe0ff */
[----:B------:R-:W-:Y:S01]  /*04f0*/  IADD3.X R3, PT, PT, RZ, R3, RZ, P0, !PT ;  /* 0x00000003ff037210 */ /* 0x000fe200007fe4ff */
[----:B--2---:R-:W-:-:S04]  /*0500*/  FFMA R13, R16, R15, R13 ;  /* 0x0000000f100d7223 */ /* 0x004fc8000000000d */
[----:B---3--:R-:W-:-:S04]  /*0510*/  FFMA R18, R18, R17, R13 ;  /* 0x0000001112127223 */ /* 0x008fc8000000000d */
[----:B----4-:R-:W-:-:S04]  /*0520*/  FFMA R18, R19, R20, R18 ;  /* 0x0000001413127223 */ /* 0x010fc80000000012 */
[----:B-----5:R-:W-:-:S04]  /*0530*/  FFMA R18, R21, R22, R18 ;  /* 0x0000001615127223 */ /* 0x020fc80000000012 */
[----:B------:R-:W-:-:S04]  /*0540*/  FFMA R18, R23, R24, R18 ;  /* 0x0000001817127223 */ /* 0x000fc80000000012 */
[----:B------:R-:W-:-:S04]  /*0550*/  FFMA R9, R9, R10, R18 ;  /* 0x0000000a09097223 */ /* 0x000fc80000000012 */
[----:B------:R-:W-:-:S04]  /*0560*/  FFMA R12, R12, R11, R9 ;  /* 0x0000000b0c0c7223 */ /* 0x000fc80000000009 */
[----:B------:R-:W-:Y:S01]  /*0570*/  FFMA R15, R25, R26, R12 ;  /* 0x0000001a190f7223 */ /* 0x000fe2000000000c */
[----:B------:R-:W-:Y:S06]  /*0580*/  BRA.U UP1, `(.L_x_23) ;  /* 0xfffffffd011c7547 */ /* 0x000fec000b83ffff */
.L_x_22:
[----:B------:R-:W-:Y:S05]  /*0590*/  BRA.U !UP0, `(.L_x_21) ;  /* 0x0000000508307547 */ /* 0x000fea000b800000 */
[----:B------:R-:W-:Y:S02]  /*05a0*/  UISETP.GE.U32.AND UP0, UPT, UR8, 0x8, UPT ;  /* 0x000000080800788c */ /* 0x000fe4000bf06070 */
[----:B------:R-:W-:-:S04]  /*05b0*/  ULOP3.LUT UR5, UR11, 0x7, URZ, 0xc0, !UPT ;  /* 0x000000070b057892 */ /* 0x000fc8000f8ec0ff */
[----:B------:R-:W-:-:S03]  /*05c0*/  UISETP.NE.AND UP1, UPT, UR5, URZ, UPT ;  /* 0x000000ff0500728c */ /* 0x000fc6000bf25270 */
[----:B------:R-:W-:Y:S08]  /*05d0*/  BRA.U !UP0, `(.L_x_24) ;  /* 0x0000000108787547 */ /* 0x000ff0000b800000 */
[----:B------:R-:W1:Y:S01]  /*05e0*/  LDC.64 R2, c[0x0][0x380] ;  /* 0x0000e000ff027b82 */ /* 0x000e620000000a00 */
[----:B------:R-:W-:-:S07]  /*05f0*/  IADD3 R9, PT, PT, R7, R8, RZ ;  /* 0x0000000807097210 */ /* 0x000fce0007ffe0ff */
[----:B------:R-:W2:Y:S01]  /*0600*/  LDC.64 R4, c[0x0][0x390] ;  /* 0x0000e400ff047b82 */ /* 0x000ea20000000a00 */
[----:B-1----:R-:W-:-:S05]  /*0610*/  IMAD.WIDE R2, R9, 0x4, R2 ;  /* 0x0000000409027825 */ /* 0x002fca00078e0202 */
[----:B0-----:R-:W3:Y:S01]  /*0620*/  LDG.E R10, desc[UR12][R2.64] ;  /* 0x0000000c020a7981 */ /* 0x001ee2000c1e1900 */
[----:B--2---:R-:W-:-:S03]  /*0630*/  IMAD.WIDE.U32 R4, R8, 0x4, R4 ;  /* 0x0000000408047825 */ /* 0x004fc600078e0004 */
[----:B------:R-:W2:Y:S04]  /*0640*/  LDG.E R13, desc[UR12][R2.64+0x4] ;  /* 0x0000040c020d7981 */ /* 0x000ea8000c1e1900 */
[----:B------:R-:W3:Y:S04]  /*0650*/  LDG.E R11, desc[UR12][R4.64] ;  /* 0x0000000c040b7981 */ /* 0x000ee8000c1e1900 */
[----:B------:R-:W2:Y:S04]  /*0660*/  LDG.E R12, desc[UR12][R4.64+0x4] ;  /* 0x0000040c040c7981 */ /* 0x000ea8000c1e1900 */
[----:B------:R-:W4:Y:S04]  /*0670*/  LDG.E R17, desc[UR12][R2.64+0x8] ;  /* 0x0000080c02117981 */ /* 0x000f28000c1e1900 */
        /* <DEDUP_REMOVED lines=11> */
[----:B------:R-:W-:Y:S01]  /*0730*/  IADD3 R8, PT, PT, R8, 0x8, RZ ;  /* 0x0000000808087810 */ /* 0x000fe20007ffe0ff */
[----:B---3--:R-:W-:-:S04]  /*0740*/  FFMA R10, R10, R11, R15 ;  /* 0x0000000b0a0a7223 */ /* 0x008fc8000000000f */
[----:B--2---:R-:W-:-:S04]  /*0750*/  FFMA R10, R13, R12, R10 ;  /* 0x0000000c0d0a7223 */ /* 0x004fc8000000000a */
[----:B----4-:R-:W-:-:S04]  /*0760*/  FFMA R10, R17, R14, R10 ;  /* 0x0000000e110a7223 */ /* 0x010fc8000000000a */
[----:B-----5:R-:W-:-:S04]  /*0770*/  FFMA R10, R19, R16, R10 ;  /* 0x00000010130a7223 */ /* 0x020fc8000000000a */
[----:B------:R-:W-:-:S04]  /*0780*/  FFMA R10, R21, R18, R10 ;  /* 0x00000012150a7223 */ /* 0x000fc8000000000a */
[----:B------:R-:W-:-:S04]  /*0790*/  FFMA R23, R23, R20, R10 ;  /* 0x0000001417177223 */ /* 0x000fc8000000000a */
[----:B------:R-:W-:-:S04]  /*07a0*/  FFMA R6, R6, R9, R23 ;  /* 0x0000000906067223 */ /* 0x000fc80000000017 */
[----:B------:R-:W-:-:S07]  /*07b0*/  FFMA R15, R25, R22, R6 ;  /* 0x00000016190f7223 */ /* 0x000fce0000000006 */
.L_x_24:
        /* <DEDUP_REMOVED lines=17> */
[----:B------:R-:W5:Y:S01]  /*08d0*/  LDG.E R14, desc[UR12][R4.64+0xc] ;  /* 0x00000c0c040e7981 */ /* 0x000f62000c1e1900 */
[----:B------:R-:W-:Y:S01]  /*08e0*/  IADD3 R8, PT, PT, R8, 0x4, RZ ;  /* 0x0000000408087810 */ /* 0x000fe20007ffe0ff */
[----:B---3--:R-:W-:-:S04]  /*08f0*/  FFMA R6, R6, R9, R15 ;  /* 0x0000000906067223 */ /* 0x008fc8000000000f */
[----:B--2---:R-:W-:-:S04]  /*0900*/  FFMA R6, R11, R10, R6 ;  /* 0x0000000a0b067223 */ /* 0x004fc80000000006 */
[----:B----4-:R-:W-:-:S04]  /*0910*/  FFMA R6, R13, R12, R6 ;  /* 0x0000000c0d067223 */ /* 0x010fc80000000006 */
[----:B-----5:R-:W-:-:S07]  /*0920*/  FFMA R15, R17, R14, R6 ;  /* 0x0000000e110f7223 */ /* 0x020fce0000000006 */
.L_x_25:
[----:B------:R-:W-:Y:S05]  /*0930*/  BRA.U !UP1, `(.L_x_21) ;  /* 0x0000000109487547 */ /* 0x000fea000b800000 */
[----:B------:R-:W1:Y:S01]  /*0940*/  LDC.64 R2, c[0x0][0x390] ;  /* 0x0000e400ff027b82 */ /* 0x000e620000000a00 */
[----:B------:R-:W-:Y:S01]  /*0950*/  IADD3 R7, PT, PT, R7, R8, RZ ;  /* 0x0000000807077210 */ /* 0x000fe20007ffe0ff */
[----:B------:R-:W-:-:S06]  /*0960*/  UIADD3 UR4, UPT, UPT, -UR4, URZ, URZ ;  /* 0x000000ff04047290 */ /* 0x000fcc000fffe1ff */
[----:B------:R-:W2:Y:S01]  /*0970*/  LDC.64 R10, c[0x0][0x380] ;  /* 0x0000e000ff0a7b82 */ /* 0x000ea20000000a00 */
[----:B-1----:R-:W-:-:S03]  /*0980*/  IMAD.WIDE.U32 R2, R8, 0x4, R2 ;  /* 0x0000000408027825 */ /* 0x002fc600078e0002 */
[----:B------:R-:W-:Y:S02]  /*0990*/  MOV R6, R2 ;  /* 0x0000000200067202 */ /* 0x000fe40000000f00 */
[----:B------:R-:W-:-:S07]  /*09a0*/  MOV R5, R3 ;  /* 0x0000000300057202 */ /* 0x000fce0000000f00 */
.L_x_26:
[----:B--2---:R-:W-:Y:S01]  /*09b0*/  IMAD.WIDE R2, R7, 0x4, R10 ;  /* 0x0000000407027825 */ /* 0x004fe200078e020a */
[----:B------:R-:W-:-:S05]  /*09c0*/  MOV R4, R6 ;  /* 0x0000000600047202 */ /* 0x000fca0000000f00 */
[----:B0-----:R-:W2:Y:S04]  /*09d0*/  LDG.E R2, desc[UR12][R2.64] ;  /* 0x0000000c02027981 */ /* 0x001ea8000c1e1900 */
[----:B------:R0:W2:Y:S01]  /*09e0*/  LDG.E R4, desc[UR12][R4.64] ;  /* 0x0000000c04047981 */ /* 0x0000a2000c1e1900 */
[----:B------:R-:W-:Y:S01]  /*09f0*/  UIADD3 UR4, UPT, UPT, UR4, 0x1, URZ ;  /* 0x0000000104047890 */ /* 0x000fe2000fffe0ff */
[----:B------:R-:W-:Y:S02]  /*0a00*/  IADD3 R6, P0, PT, R6, 0x4, RZ ;  /* 0x0000000406067810 */ /* 0x000fe40007f1e0ff */
[----:B------:R-:W-:Y:S01]  /*0a10*/  IADD3 R7, PT, PT, R7, 0x1, RZ ;  /* 0x0000000107077810 */ /* 0x000fe20007ffe0ff */
[----:B------:R-:W-:Y:S01]  /*0a20*/  UISETP.NE.AND UP0, UPT, UR4, URZ, UPT ;  /* 0x000000ff0400728c */ /* 0x000fe2000bf05270 */
[----:B0-----:R-:W-:Y:S01]  /*0a30*/  IADD3.X R5, PT, PT, RZ, R5, RZ, P0, !PT ;  /* 0x00000005ff057210 */ /* 0x001fe200007fe4ff */
[----:B--2---:R-:W-:-:S07]  /*0a40*/  FFMA R15, R2, R4, R15 ;  /* 0x00000004020f7223 */ /* 0x004fce000000000f */
[----:B------:R-:W-:Y:S05]  /*0a50*/  BRA.U UP0, `(.L_x_26) ;  /* 0xfffffffd00d47547 */ /* 0x000fea000b83ffff */
.L_x_21:
[----:B------:R-:W1:Y:S02]  /*0a60*/  LDC.64 R2, c[0x0][0x398] ;  /* 0x0000e600ff027b82 */ /* 0x000e640000000a00 */
[----:B-1----:R-:W-:-:S05]  /*0a70*/  IMAD.WIDE R2, R0, 0x4, R2 ;  /* 0x0000000400027825 */ /* 0x002fca00078e0202 */
[----:B0-----:R-:W-:Y:S01]  /*0a80*/  STG.E desc[UR12][R2.64], R15 ;  /* 0x0000000f02007986 */ /* 0x001fe2000c10190c */
[----:B------:R-:W-:Y:S05]  /*0a90*/  EXIT ;  /* 0x000000000000794d */ /* 0x000fea0003800000 */
.L_x_27:
        /* <DEDUP_REMOVED lines=14> */
.L_x_35:


//--------------------- .nv.shared._Z5saxpyIfEvPT_S1_S1_ --------------------------
	.section	.nv.shared._Z5saxpyIfEvPT_S1_S1_,"aw",@nobits
	.sectionflags	@""
	.align	16
	.zero		1024


//--------------------- .nv.shared.reserved.0     --------------------------
	.section	.nv.shared.reserved.0,"aw",@nobits
	.weak		__nv_reservedSMEM_offset_0_alias
	.size		__nv_reservedSMEM_offset_0_alias, 0, 64
	.other		__nv_reservedSMEM_offset_0_alias,@"STO_CUDA_RESERVED_SHARED STV_DEFAULT"
__nv_reservedSMEM_offset_0_alias:
	.zero		0
	.zero		64


//--------------------- .nv.shared._Z6devideIfEvPT_S1_S1_ --------------------------
	.section	.nv.shared._Z6devideIfEvPT_S1_S1_,"aw",@nobits
	.sectionflags	@""
	.align	16
	.zero		1024


//--------------------- .nv.shared._Z10reduce_sumIfEvPT_PKS0_ --------------------------
	.section	.nv.shared._Z10reduce_sumIfEvPT_PKS0_,"aw",@nobits
	.sectionflags	@""
	.align	16
	.zero		1024


//--------------------- .nv.shared._Z13pairwise_multIfEvPKT_S2_PS0_ --------------------------
	.section	.nv.shared._Z13pairwise_multIfEvPKT_S2_PS0_,"aw",@nobits
	.sectionflags	@""
	.align	16
	.zero		1024


//--------------------- .nv.shared._Z6saxpy2IfEvPT_PKS0_S3_S0_ --------------------------
	.section	.nv.shared._Z6saxpy2IfEvPT_PKS0_S3_S0_,"aw",@nobits
	.sectionflags	@""
	.align	16
	.zero		1024


//--------------------- .nv.shared._Z7vec_absPfS_ --------------------------
	.section	.nv.shared._Z7vec_absPfS_,"aw",@nobits
	.sectionflags	@""
	.align	16
	.zero		1024


//--------------------- .nv.shared._Z7mat_vec6MatrixPfS0_ --------------------------
	.section	.nv.shared._Z7mat_vec6MatrixPfS0_,"aw",@nobits
	.sectionflags	@""
	.align	16
	.zero		1024


//--------------------- .nv.constant0._Z5saxpyIfEvPT_S1_S1_ --------------------------
	.section	.nv.constant0._Z5saxpyIfEvPT_S1_S1_,"a",@progbits
	.sectionflags	@""
	.align	4
.nv.constant0._Z5saxpyIfEvPT_S1_S1_:
	.zero		920


//--------------------- .nv.constant0._Z6devideIfEvPT_S1_S1_ --------------------------
	.section	.nv.constant0._Z6devideIfEvPT_S1_S1_,"a",@progbits
	.sectionflags	@""
	.align	4
.nv.constant0._Z6devideIfEvPT_S1_S1_:
	.zero		920


//--------------------- .nv.constant0._Z10reduce_sumIfEvPT_PKS0_ --------------------------
	.section	.nv.constant0._Z10reduce_sumIfEvPT_PKS0_,"a",@progbits
	.sectionflags	@""
	.align	4
.nv.constant0._Z10reduce_sumIfEvPT_PKS0_:
	.zero		912


//--------------------- .nv.constant0._Z13pairwise_multIfEvPKT_S2_PS0_ --------------------------
	.section	.nv.constant0._Z13pairwise_multIfEvPKT_S2_PS0_,"a",@progbits
	.sectionflags	@""
	.align	4
.nv.constant0._Z13pairwise_multIfEvPKT_S2_PS0_:
	.zero		920


//--------------------- .nv.constant0._Z6saxpy2IfEvPT_PKS0_S3_S0_ --------------------------
	.section	.nv.constant0._Z6saxpy2IfEvPT_PKS0_S3_S0_,"a",@progbits
	.sectionflags	@""
	.align	4
.nv.constant0._Z6saxpy2IfEvPT_PKS0_S3_S0_:
	.zero		924


//--------------------- .nv.constant0._Z7vec_absPfS_ --------------------------
	.section	.nv.constant0._Z7vec_absPfS_,"a",@progbits
	.sectionflags	@""
	.align	4
.nv.constant0._Z7vec_absPfS_:
	.zero		912


//--------------------- .nv.constant0._Z7mat_vec6MatrixPfS0_ --------------------------
	.section	.nv.constant0._Z7mat_vec6MatrixPfS0_,"a",@progbits
	.sectionflags	@""
	.align	4
.nv.constant0._Z7mat_vec6MatrixPfS0_:
	.zero		928


//--------------------- SYMBOLS --------------------------

	.type		.nv.reservedSmem.offset0,@object
	.size		.nv.reservedSmem.offset0,0x4
	.type		.nv.reservedSmem.cap,@object
	.size		.nv.reservedSmem.cap,0x4
